//
// Generated by NVIDIA NVVM Compiler
//
// Compiler Build ID: CL-36424714
// Cuda compilation tools, release 13.0, V13.0.88
// Based on NVVM 20.0.0
//

.version 9.0
.target sm_100
.address_size 64

	// .globl	_Z34gather_all_input_major_csr_float_4iiPfPKiS1_S1_S_

.visible .entry _Z34gather_all_input_major_csr_float_4iiPfPKiS1_S1_S_(
	.param .u32 _Z34gather_all_input_major_csr_float_4iiPfPKiS1_S1_S__param_0,
	.param .u32 _Z34gather_all_input_major_csr_float_4iiPfPKiS1_S1_S__param_1,
	.param .u64 .ptr .align 1 _Z34gather_all_input_major_csr_float_4iiPfPKiS1_S1_S__param_2,
	.param .u64 .ptr .align 1 _Z34gather_all_input_major_csr_float_4iiPfPKiS1_S1_S__param_3,
	.param .u64 .ptr .align 1 _Z34gather_all_input_major_csr_float_4iiPfPKiS1_S1_S__param_4,
	.param .u64 .ptr .align 1 _Z34gather_all_input_major_csr_float_4iiPfPKiS1_S1_S__param_5,
	.param .u64 .ptr .align 1 _Z34gather_all_input_major_csr_float_4iiPfPKiS1_S1_S__param_6
)
{
	.reg .pred 	%p<6>;
	.reg .b32 	%r<44>;
	.reg .b32 	%f<5>;
	.reg .b64 	%rd<19>;

	ld.param.u32 	%r22, [_Z34gather_all_input_major_csr_float_4iiPfPKiS1_S1_S__param_0];
	ld.param.u32 	%r21, [_Z34gather_all_input_major_csr_float_4iiPfPKiS1_S1_S__param_1];
	ld.param.u64 	%rd3, [_Z34gather_all_input_major_csr_float_4iiPfPKiS1_S1_S__param_2];
	ld.param.u64 	%rd4, [_Z34gather_all_input_major_csr_float_4iiPfPKiS1_S1_S__param_3];
	ld.param.u64 	%rd5, [_Z34gather_all_input_major_csr_float_4iiPfPKiS1_S1_S__param_4];
	ld.param.u64 	%rd6, [_Z34gather_all_input_major_csr_float_4iiPfPKiS1_S1_S__param_5];
	ld.param.u64 	%rd7, [_Z34gather_all_input_major_csr_float_4iiPfPKiS1_S1_S__param_6];
	mov.u32 	%r23, %ctaid.x;
	mov.u32 	%r24, %ntid.z;
	mov.u32 	%r25, %tid.z;
	mad.lo.s32 	%r1, %r23, %r24, %r25;
	setp.ge.s32 	%p1, %r1, %r22;
	@%p1 bra 	$L__BB0_7;
	mul.wide.s32 	%rd10, %r1, 4;
	add.s64 	%rd8, %rd5, %rd10;
	// begin inline asm
	ld.global.nc.s32 %r41, [%rd8];
	// end inline asm
	add.s64 	%rd9, %rd8, 4;
	// begin inline asm
	ld.global.nc.s32 %r27, [%rd9];
	// end inline asm
	mov.u32 	%r4, %tid.y;
	add.s32 	%r40, %r41, %r4;
	setp.ge.s32 	%p2, %r40, %r27;
	@%p2 bra 	$L__BB0_7;
	mov.u32 	%r6, %tid.x;
	shl.b32 	%r7, %r6, 2;
	mul.lo.s32 	%r8, %r21, %r1;
	mov.u32 	%r9, %ntid.x;
	mov.u32 	%r10, %ntid.y;
	cvta.to.global.u64 	%rd1, %rd3;
	cvta.to.global.u64 	%rd2, %rd7;
$L__BB0_3:
	setp.ge.s32 	%p3, %r7, %r21;
	mul.wide.s32 	%rd13, %r40, 4;
	add.s64 	%rd11, %rd6, %rd13;
	// begin inline asm
	ld.global.nc.s32 %r28, [%rd11];
	// end inline asm
	mul.hi.s32 	%r30, %r28, 1898473089;
	shr.u32 	%r31, %r30, 31;
	shr.s32 	%r32, %r30, 19;
	add.s32 	%r33, %r32, %r31;
	mul.lo.s32 	%r34, %r33, 1186111;
	sub.s32 	%r35, %r28, %r34;
	mul.wide.s32 	%rd14, %r33, 4;
	add.s64 	%rd12, %rd4, %rd14;
	// begin inline asm
	ld.global.nc.s32 %r29, [%rd12];
	// end inline asm
	add.s32 	%r13, %r29, %r35;
	@%p3 bra 	$L__BB0_6;
	mul.lo.s32 	%r14, %r13, %r21;
	mov.b32 	%r43, 0;
	mov.u32 	%r42, %r7;
$L__BB0_5:
	add.s32 	%r37, %r42, %r14;
	mul.wide.s32 	%rd15, %r37, 4;
	add.s64 	%rd16, %rd2, %rd15;
	add.s32 	%r38, %r42, %r8;
	mul.wide.s32 	%rd17, %r38, 4;
	add.s64 	%rd18, %rd1, %rd17;
	ld.global.v4.f32 	{%f1, %f2, %f3, %f4}, [%rd18];
	st.global.v4.f32 	[%rd16], {%f1, %f2, %f3, %f4};
	add.s32 	%r43, %r43, %r9;
	add.s32 	%r39, %r43, %r6;
	shl.b32 	%r42, %r39, 2;
	setp.lt.s32 	%p4, %r42, %r21;
	@%p4 bra 	$L__BB0_5;
$L__BB0_6:
	add.s32 	%r41, %r41, %r10;
	add.s32 	%r40, %r41, %r4;
	setp.lt.s32 	%p5, %r40, %r27;
	@%p5 bra 	$L__BB0_3;
$L__BB0_7:
	ret;

}
	// .globl	_Z34gather_all_input_major_csr_float_2iiPfPKiS1_S1_S_
.visible .entry _Z34gather_all_input_major_csr_float_2iiPfPKiS1_S1_S_(
	.param .u32 _Z34gather_all_input_major_csr_float_2iiPfPKiS1_S1_S__param_0,
	.param .u32 _Z34gather_all_input_major_csr_float_2iiPfPKiS1_S1_S__param_1,
	.param .u64 .ptr .align 1 _Z34gather_all_input_major_csr_float_2iiPfPKiS1_S1_S__param_2,
	.param .u64 .ptr .align 1 _Z34gather_all_input_major_csr_float_2iiPfPKiS1_S1_S__param_3,
	.param .u64 .ptr .align 1 _Z34gather_all_input_major_csr_float_2iiPfPKiS1_S1_S__param_4,
	.param .u64 .ptr .align 1 _Z34gather_all_input_major_csr_float_2iiPfPKiS1_S1_S__param_5,
	.param .u64 .ptr .align 1 _Z34gather_all_input_major_csr_float_2iiPfPKiS1_S1_S__param_6
)
{
	.reg .pred 	%p<6>;
	.reg .b32 	%r<44>;
	.reg .b32 	%f<3>;
	.reg .b64 	%rd<19>;

	ld.param.u32 	%r22, [_Z34gather_all_input_major_csr_float_2iiPfPKiS1_S1_S__param_0];
	ld.param.u32 	%r21, [_Z34gather_all_input_major_csr_float_2iiPfPKiS1_S1_S__param_1];
	ld.param.u64 	%rd3, [_Z34gather_all_input_major_csr_float_2iiPfPKiS1_S1_S__param_2];
	ld.param.u64 	%rd4, [_Z34gather_all_input_major_csr_float_2iiPfPKiS1_S1_S__param_3];
	ld.param.u64 	%rd5, [_Z34gather_all_input_major_csr_float_2iiPfPKiS1_S1_S__param_4];
	ld.param.u64 	%rd6, [_Z34gather_all_input_major_csr_float_2iiPfPKiS1_S1_S__param_5];
	ld.param.u64 	%rd7, [_Z34gather_all_input_major_csr_float_2iiPfPKiS1_S1_S__param_6];
	mov.u32 	%r23, %ctaid.x;
	mov.u32 	%r24, %ntid.z;
	mov.u32 	%r25, %tid.z;
	mad.lo.s32 	%r1, %r23, %r24, %r25;
	setp.ge.s32 	%p1, %r1, %r22;
	@%p1 bra 	$L__BB1_7;
	mul.wide.s32 	%rd10, %r1, 4;
	add.s64 	%rd8, %rd5, %rd10;
	// begin inline asm
	ld.global.nc.s32 %r41, [%rd8];
	// end inline asm
	add.s64 	%rd9, %rd8, 4;
	// begin inline asm
	ld.global.nc.s32 %r27, [%rd9];
	// end inline asm
	mov.u32 	%r4, %tid.y;
	add.s32 	%r40, %r41, %r4;
	setp.ge.s32 	%p2, %r40, %r27;
	@%p2 bra 	$L__BB1_7;
	mov.u32 	%r6, %tid.x;
	shl.b32 	%r7, %r6, 1;
	mul.lo.s32 	%r8, %r21, %r1;
	mov.u32 	%r9, %ntid.x;
	mov.u32 	%r10, %ntid.y;
	cvta.to.global.u64 	%rd1, %rd3;
	cvta.to.global.u64 	%rd2, %rd7;
$L__BB1_3:
	setp.ge.s32 	%p3, %r7, %r21;
	mul.wide.s32 	%rd13, %r40, 4;
	add.s64 	%rd11, %rd6, %rd13;
	// begin inline asm
	ld.global.nc.s32 %r28, [%rd11];
	// end inline asm
	mul.hi.s32 	%r30, %r28, 1898473089;
	shr.u32 	%r31, %r30, 31;
	shr.s32 	%r32, %r30, 19;
	add.s32 	%r33, %r32, %r31;
	mul.lo.s32 	%r34, %r33, 1186111;
	sub.s32 	%r35, %r28, %r34;
	mul.wide.s32 	%rd14, %r33, 4;
	add.s64 	%rd12, %rd4, %rd14;
	// begin inline asm
	ld.global.nc.s32 %r29, [%rd12];
	// end inline asm
	add.s32 	%r13, %r29, %r35;
	@%p3 bra 	$L__BB1_6;
	mul.lo.s32 	%r14, %r13, %r21;
	mov.b32 	%r43, 0;
	mov.u32 	%r42, %r7;
$L__BB1_5:
	add.s32 	%r37, %r42, %r14;
	mul.wide.s32 	%rd15, %r37, 4;
	add.s64 	%rd16, %rd2, %rd15;
	add.s32 	%r38, %r42, %r8;
	mul.wide.s32 	%rd17, %r38, 4;
	add.s64 	%rd18, %rd1, %rd17;
	ld.global.v2.f32 	{%f1, %f2}, [%rd18];
	st.global.v2.f32 	[%rd16], {%f1, %f2};
	add.s32 	%r43, %r43, %r9;
	add.s32 	%r39, %r43, %r6;
	shl.b32 	%r42, %r39, 1;
	setp.lt.s32 	%p4, %r42, %r21;
	@%p4 bra 	$L__BB1_5;
$L__BB1_6:
	add.s32 	%r41, %r41, %r10;
	add.s32 	%r40, %r41, %r4;
	setp.lt.s32 	%p5, %r40, %r27;
	@%p5 bra 	$L__BB1_3;
$L__BB1_7:
	ret;

}
	// .globl	_Z42gather_all_input_major_csr_float_2aligned4iiPfPKiS1_S1_S_
.visible .entry _Z42gather_all_input_major_csr_float_2aligned4iiPfPKiS1_S1_S_(
	.param .u32 _Z42gather_all_input_major_csr_float_2aligned4iiPfPKiS1_S1_S__param_0,
	.param .u32 _Z42gather_all_input_major_csr_float_2aligned4iiPfPKiS1_S1_S__param_1,
	.param .u64 .ptr .align 1 _Z42gather_all_input_major_csr_float_2aligned4iiPfPKiS1_S1_S__param_2,
	.param .u64 .ptr .align 1 _Z42gather_all_input_major_csr_float_2aligned4iiPfPKiS1_S1_S__param_3,
	.param .u64 .ptr .align 1 _Z42gather_all_input_major_csr_float_2aligned4iiPfPKiS1_S1_S__param_4,
	.param .u64 .ptr .align 1 _Z42gather_all_input_major_csr_float_2aligned4iiPfPKiS1_S1_S__param_5,
	.param .u64 .ptr .align 1 _Z42gather_all_input_major_csr_float_2aligned4iiPfPKiS1_S1_S__param_6
)
{
	.reg .pred 	%p<7>;
	.reg .b32 	%r<49>;
	.reg .b32 	%f<8>;
	.reg .b64 	%rd<19>;

	ld.param.u32 	%r23, [_Z42gather_all_input_major_csr_float_2aligned4iiPfPKiS1_S1_S__param_0];
	ld.param.u32 	%r22, [_Z42gather_all_input_major_csr_float_2aligned4iiPfPKiS1_S1_S__param_1];
	ld.param.u64 	%rd3, [_Z42gather_all_input_major_csr_float_2aligned4iiPfPKiS1_S1_S__param_2];
	ld.param.u64 	%rd4, [_Z42gather_all_input_major_csr_float_2aligned4iiPfPKiS1_S1_S__param_3];
	ld.param.u64 	%rd5, [_Z42gather_all_input_major_csr_float_2aligned4iiPfPKiS1_S1_S__param_4];
	ld.param.u64 	%rd6, [_Z42gather_all_input_major_csr_float_2aligned4iiPfPKiS1_S1_S__param_5];
	ld.param.u64 	%rd7, [_Z42gather_all_input_major_csr_float_2aligned4iiPfPKiS1_S1_S__param_6];
	mov.u32 	%r24, %ctaid.x;
	mov.u32 	%r25, %ntid.z;
	mov.u32 	%r26, %tid.z;
	mad.lo.s32 	%r1, %r24, %r25, %r26;
	setp.ge.s32 	%p1, %r1, %r23;
	@%p1 bra 	$L__BB2_9;
	mul.wide.s32 	%rd10, %r1, 4;
	add.s64 	%rd8, %rd5, %rd10;
	// begin inline asm
	ld.global.nc.s32 %r46, [%rd8];
	// end inline asm
	add.s64 	%rd9, %rd8, 4;
	// begin inline asm
	ld.global.nc.s32 %r28, [%rd9];
	// end inline asm
	add.s32 	%r29, %r22, 3;
	shr.s32 	%r30, %r29, 31;
	shr.u32 	%r31, %r30, 30;
	add.s32 	%r32, %r29, %r31;
	and.b32  	%r4, %r32, -4;
	mov.u32 	%r5, %tid.y;
	add.s32 	%r45, %r46, %r5;
	setp.ge.s32 	%p2, %r45, %r28;
	@%p2 bra 	$L__BB2_9;
	mov.u32 	%r7, %tid.x;
	shl.b32 	%r8, %r7, 1;
	mul.lo.s32 	%r9, %r22, %r1;
	mov.u32 	%r10, %ntid.x;
	mov.u32 	%r11, %ntid.y;
	cvta.to.global.u64 	%rd1, %rd7;
	cvta.to.global.u64 	%rd2, %rd3;
$L__BB2_3:
	setp.ge.s32 	%p3, %r8, %r4;
	mul.wide.s32 	%rd13, %r45, 4;
	add.s64 	%rd11, %rd6, %rd13;
	// begin inline asm
	ld.global.nc.s32 %r33, [%rd11];
	// end inline asm
	mul.hi.s32 	%r35, %r33, 1898473089;
	shr.u32 	%r36, %r35, 31;
	shr.s32 	%r37, %r35, 19;
	add.s32 	%r38, %r37, %r36;
	mul.lo.s32 	%r39, %r38, 1186111;
	sub.s32 	%r40, %r33, %r39;
	mul.wide.s32 	%rd14, %r38, 4;
	add.s64 	%rd12, %rd4, %rd14;
	// begin inline asm
	ld.global.nc.s32 %r34, [%rd12];
	// end inline asm
	add.s32 	%r14, %r34, %r40;
	@%p3 bra 	$L__BB2_8;
	mul.lo.s32 	%r15, %r14, %r4;
	mov.b32 	%r48, 0;
	mov.u32 	%r47, %r8;
$L__BB2_5:
	setp.ge.s32 	%p4, %r47, %r22;
	mov.f32 	%f6, 0f00000000;
	mov.f32 	%f7, %f6;
	@%p4 bra 	$L__BB2_7;
	add.s32 	%r42, %r47, %r9;
	mul.wide.s32 	%rd15, %r42, 4;
	add.s64 	%rd16, %rd2, %rd15;
	ld.global.v2.f32 	{%f7, %f6}, [%rd16];
$L__BB2_7:
	add.s32 	%r43, %r47, %r15;
	mul.wide.s32 	%rd17, %r43, 4;
	add.s64 	%rd18, %rd1, %rd17;
	st.global.v2.f32 	[%rd18], {%f7, %f6};
	add.s32 	%r48, %r48, %r10;
	add.s32 	%r44, %r48, %r7;
	shl.b32 	%r47, %r44, 1;
	setp.lt.s32 	%p5, %r47, %r4;
	@%p5 bra 	$L__BB2_5;
$L__BB2_8:
	add.s32 	%r46, %r46, %r11;
	add.s32 	%r45, %r46, %r5;
	setp.lt.s32 	%p6, %r45, %r28;
	@%p6 bra 	$L__BB2_3;
$L__BB2_9:
	ret;

}
	// .globl	_Z33gather_all_input_major_csr_half_8iiP6__halfPKiS2_S2_S0_
.visible .entry _Z33gather_all_input_major_csr_half_8iiP6__halfPKiS2_S2_S0_(
	.param .u32 _Z33gather_all_input_major_csr_half_8iiP6__halfPKiS2_S2_S0__param_0,
	.param .u32 _Z33gather_all_input_major_csr_half_8iiP6__halfPKiS2_S2_S0__param_1,
	.param .u64 .ptr .align 1 _Z33gather_all_input_major_csr_half_8iiP6__halfPKiS2_S2_S0__param_2,
	.param .u64 .ptr .align 1 _Z33gather_all_input_major_csr_half_8iiP6__halfPKiS2_S2_S0__param_3,
	.param .u64 .ptr .align 1 _Z33gather_all_input_major_csr_half_8iiP6__halfPKiS2_S2_S0__param_4,
	.param .u64 .ptr .align 1 _Z33gather_all_input_major_csr_half_8iiP6__halfPKiS2_S2_S0__param_5,
	.param .u64 .ptr .align 1 _Z33gather_all_input_major_csr_half_8iiP6__halfPKiS2_S2_S0__param_6
)
{
	.reg .pred 	%p<6>;
	.reg .b32 	%r<44>;
	.reg .b32 	%f<5>;
	.reg .b64 	%rd<19>;

	ld.param.u32 	%r22, [_Z33gather_all_input_major_csr_half_8iiP6__halfPKiS2_S2_S0__param_0];
	ld.param.u32 	%r21, [_Z33gather_all_input_major_csr_half_8iiP6__halfPKiS2_S2_S0__param_1];
	ld.param.u64 	%rd3, [_Z33gather_all_input_major_csr_half_8iiP6__halfPKiS2_S2_S0__param_2];
	ld.param.u64 	%rd4, [_Z33gather_all_input_major_csr_half_8iiP6__halfPKiS2_S2_S0__param_3];
	ld.param.u64 	%rd5, [_Z33gather_all_input_major_csr_half_8iiP6__halfPKiS2_S2_S0__param_4];
	ld.param.u64 	%rd6, [_Z33gather_all_input_major_csr_half_8iiP6__halfPKiS2_S2_S0__param_5];
	ld.param.u64 	%rd7, [_Z33gather_all_input_major_csr_half_8iiP6__halfPKiS2_S2_S0__param_6];
	mov.u32 	%r23, %ctaid.x;
	mov.u32 	%r24, %ntid.z;
	mov.u32 	%r25, %tid.z;
	mad.lo.s32 	%r1, %r23, %r24, %r25;
	setp.ge.s32 	%p1, %r1, %r22;
	@%p1 bra 	$L__BB3_7;
	mul.wide.s32 	%rd10, %r1, 4;
	add.s64 	%rd8, %rd5, %rd10;
	// begin inline asm
	ld.global.nc.s32 %r41, [%rd8];
	// end inline asm
	add.s64 	%rd9, %rd8, 4;
	// begin inline asm
	ld.global.nc.s32 %r27, [%rd9];
	// end inline asm
	mov.u32 	%r4, %tid.y;
	add.s32 	%r40, %r41, %r4;
	setp.ge.s32 	%p2, %r40, %r27;
	@%p2 bra 	$L__BB3_7;
	mov.u32 	%r6, %tid.x;
	shl.b32 	%r7, %r6, 3;
	mul.lo.s32 	%r8, %r21, %r1;
	mov.u32 	%r9, %ntid.x;
	mov.u32 	%r10, %ntid.y;
	cvta.to.global.u64 	%rd1, %rd3;
	cvta.to.global.u64 	%rd2, %rd7;
$L__BB3_3:
	setp.ge.s32 	%p3, %r7, %r21;
	mul.wide.s32 	%rd13, %r40, 4;
	add.s64 	%rd11, %rd6, %rd13;
	// begin inline asm
	ld.global.nc.s32 %r28, [%rd11];
	// end inline asm
	mul.hi.s32 	%r30, %r28, 1898473089;
	shr.u32 	%r31, %r30, 31;
	shr.s32 	%r32, %r30, 19;
	add.s32 	%r33, %r32, %r31;
	mul.lo.s32 	%r34, %r33, 1186111;
	sub.s32 	%r35, %r28, %r34;
	mul.wide.s32 	%rd14, %r33, 4;
	add.s64 	%rd12, %rd4, %rd14;
	// begin inline asm
	ld.global.nc.s32 %r29, [%rd12];
	// end inline asm
	add.s32 	%r13, %r29, %r35;
	@%p3 bra 	$L__BB3_6;
	mul.lo.s32 	%r14, %r13, %r21;
	mov.b32 	%r43, 0;
	mov.u32 	%r42, %r7;
$L__BB3_5:
	add.s32 	%r37, %r42, %r14;
	mul.wide.s32 	%rd15, %r37, 2;
	add.s64 	%rd16, %rd2, %rd15;
	add.s32 	%r38, %r42, %r8;
	mul.wide.s32 	%rd17, %r38, 2;
	add.s64 	%rd18, %rd1, %rd17;
	ld.global.v4.f32 	{%f1, %f2, %f3, %f4}, [%rd18];
	st.global.v4.f32 	[%rd16], {%f1, %f2, %f3, %f4};
	add.s32 	%r43, %r43, %r9;
	add.s32 	%r39, %r43, %r6;
	shl.b32 	%r42, %r39, 3;
	setp.lt.s32 	%p4, %r42, %r21;
	@%p4 bra 	$L__BB3_5;
$L__BB3_6:
	add.s32 	%r41, %r41, %r10;
	add.s32 	%r40, %r41, %r4;
	setp.lt.s32 	%p5, %r40, %r27;
	@%p5 bra 	$L__BB3_3;
$L__BB3_7:
	ret;

}
	// .globl	_Z33gather_all_input_major_csr_half_4iiP6__halfPKiS2_S2_S0_
.visible .entry _Z33gather_all_input_major_csr_half_4iiP6__halfPKiS2_S2_S0_(
	.param .u32 _Z33gather_all_input_major_csr_half_4iiP6__halfPKiS2_S2_S0__param_0,
	.param .u32 _Z33gather_all_input_major_csr_half_4iiP6__halfPKiS2_S2_S0__param_1,
	.param .u64 .ptr .align 1 _Z33gather_all_input_major_csr_half_4iiP6__halfPKiS2_S2_S0__param_2,
	.param .u64 .ptr .align 1 _Z33gather_all_input_major_csr_half_4iiP6__halfPKiS2_S2_S0__param_3,
	.param .u64 .ptr .align 1 _Z33gather_all_input_major_csr_half_4iiP6__halfPKiS2_S2_S0__param_4,
	.param .u64 .ptr .align 1 _Z33gather_all_input_major_csr_half_4iiP6__halfPKiS2_S2_S0__param_5,
	.param .u64 .ptr .align 1 _Z33gather_all_input_major_csr_half_4iiP6__halfPKiS2_S2_S0__param_6
)
{
	.reg .pred 	%p<6>;
	.reg .b32 	%r<44>;
	.reg .b32 	%f<3>;
	.reg .b64 	%rd<19>;

	ld.param.u32 	%r22, [_Z33gather_all_input_major_csr_half_4iiP6__halfPKiS2_S2_S0__param_0];
	ld.param.u32 	%r21, [_Z33gather_all_input_major_csr_half_4iiP6__halfPKiS2_S2_S0__param_1];
	ld.param.u64 	%rd3, [_Z33gather_all_input_major_csr_half_4iiP6__halfPKiS2_S2_S0__param_2];
	ld.param.u64 	%rd4, [_Z33gather_all_input_major_csr_half_4iiP6__halfPKiS2_S2_S0__param_3];
	ld.param.u64 	%rd5, [_Z33gather_all_input_major_csr_half_4iiP6__halfPKiS2_S2_S0__param_4];
	ld.param.u64 	%rd6, [_Z33gather_all_input_major_csr_half_4iiP6__halfPKiS2_S2_S0__param_5];
	ld.param.u64 	%rd7, [_Z33gather_all_input_major_csr_half_4iiP6__halfPKiS2_S2_S0__param_6];
	mov.u32 	%r23, %ctaid.x;
	mov.u32 	%r24, %ntid.z;
	mov.u32 	%r25, %tid.z;
	mad.lo.s32 	%r1, %r23, %r24, %r25;
	setp.ge.s32 	%p1, %r1, %r22;
	@%p1 bra 	$L__BB4_7;
	mul.wide.s32 	%rd10, %r1, 4;
	add.s64 	%rd8, %rd5, %rd10;
	// begin inline asm
	ld.global.nc.s32 %r41, [%rd8];
	// end inline asm
	add.s64 	%rd9, %rd8, 4;
	// begin inline asm
	ld.global.nc.s32 %r27, [%rd9];
	// end inline asm
	mov.u32 	%r4, %tid.y;
	add.s32 	%r40, %r41, %r4;
	setp.ge.s32 	%p2, %r40, %r27;
	@%p2 bra 	$L__BB4_7;
	mov.u32 	%r6, %tid.x;
	shl.b32 	%r7, %r6, 2;
	mul.lo.s32 	%r8, %r21, %r1;
	mov.u32 	%r9, %ntid.x;
	mov.u32 	%r10, %ntid.y;
	cvta.to.global.u64 	%rd1, %rd3;
	cvta.to.global.u64 	%rd2, %rd7;
$L__BB4_3:
	setp.ge.s32 	%p3, %r7, %r21;
	mul.wide.s32 	%rd13, %r40, 4;
	add.s64 	%rd11, %rd6, %rd13;
	// begin inline asm
	ld.global.nc.s32 %r28, [%rd11];
	// end inline asm
	mul.hi.s32 	%r30, %r28, 1898473089;
	shr.u32 	%r31, %r30, 31;
	shr.s32 	%r32, %r30, 19;
	add.s32 	%r33, %r32, %r31;
	mul.lo.s32 	%r34, %r33, 1186111;
	sub.s32 	%r35, %r28, %r34;
	mul.wide.s32 	%rd14, %r33, 4;
	add.s64 	%rd12, %rd4, %rd14;
	// begin inline asm
	ld.global.nc.s32 %r29, [%rd12];
	// end inline asm
	add.s32 	%r13, %r29, %r35;
	@%p3 bra 	$L__BB4_6;
	mul.lo.s32 	%r14, %r13, %r21;
	mov.b32 	%r43, 0;
	mov.u32 	%r42, %r7;
$L__BB4_5:
	add.s32 	%r37, %r42, %r14;
	mul.wide.s32 	%rd15, %r37, 2;
	add.s64 	%rd16, %rd2, %rd15;
	add.s32 	%r38, %r42, %r8;
	mul.wide.s32 	%rd17, %r38, 2;
	add.s64 	%rd18, %rd1, %rd17;
	ld.global.v2.f32 	{%f1, %f2}, [%rd18];
	st.global.v2.f32 	[%rd16], {%f1, %f2};
	add.s32 	%r43, %r43, %r9;
	add.s32 	%r39, %r43, %r6;
	shl.b32 	%r42, %r39, 2;
	setp.lt.s32 	%p4, %r42, %r21;
	@%p4 bra 	$L__BB4_5;
$L__BB4_6:
	add.s32 	%r41, %r41, %r10;
	add.s32 	%r40, %r41, %r4;
	setp.lt.s32 	%p5, %r40, %r27;
	@%p5 bra 	$L__BB4_3;
$L__BB4_7:
	ret;

}
	// .globl	_Z33gather_all_input_major_csr_half_2iiP6__halfPKiS2_S2_S0_
.visible .entry _Z33gather_all_input_major_csr_half_2iiP6__halfPKiS2_S2_S0_(
	.param .u32 _Z33gather_all_input_major_csr_half_2iiP6__halfPKiS2_S2_S0__param_0,
	.param .u32 _Z33gather_all_input_major_csr_half_2iiP6__halfPKiS2_S2_S0__param_1,
	.param .u64 .ptr .align 1 _Z33gather_all_input_major_csr_half_2iiP6__halfPKiS2_S2_S0__param_2,
	.param .u64 .ptr .align 1 _Z33gather_all_input_major_csr_half_2iiP6__halfPKiS2_S2_S0__param_3,
	.param .u64 .ptr .align 1 _Z33gather_all_input_major_csr_half_2iiP6__halfPKiS2_S2_S0__param_4,
	.param .u64 .ptr .align 1 _Z33gather_all_input_major_csr_half_2iiP6__halfPKiS2_S2_S0__param_5,
	.param .u64 .ptr .align 1 _Z33gather_all_input_major_csr_half_2iiP6__halfPKiS2_S2_S0__param_6
)
{
	.reg .pred 	%p<6>;
	.reg .b32 	%r<45>;
	.reg .b64 	%rd<19>;

	ld.param.u32 	%r22, [_Z33gather_all_input_major_csr_half_2iiP6__halfPKiS2_S2_S0__param_0];
	ld.param.u32 	%r21, [_Z33gather_all_input_major_csr_half_2iiP6__halfPKiS2_S2_S0__param_1];
	ld.param.u64 	%rd3, [_Z33gather_all_input_major_csr_half_2iiP6__halfPKiS2_S2_S0__param_2];
	ld.param.u64 	%rd4, [_Z33gather_all_input_major_csr_half_2iiP6__halfPKiS2_S2_S0__param_3];
	ld.param.u64 	%rd5, [_Z33gather_all_input_major_csr_half_2iiP6__halfPKiS2_S2_S0__param_4];
	ld.param.u64 	%rd6, [_Z33gather_all_input_major_csr_half_2iiP6__halfPKiS2_S2_S0__param_5];
	ld.param.u64 	%rd7, [_Z33gather_all_input_major_csr_half_2iiP6__halfPKiS2_S2_S0__param_6];
	mov.u32 	%r23, %ctaid.x;
	mov.u32 	%r24, %ntid.z;
	mov.u32 	%r25, %tid.z;
	mad.lo.s32 	%r1, %r23, %r24, %r25;
	setp.ge.s32 	%p1, %r1, %r22;
	@%p1 bra 	$L__BB5_7;
	mul.wide.s32 	%rd10, %r1, 4;
	add.s64 	%rd8, %rd5, %rd10;
	// begin inline asm
	ld.global.nc.s32 %r42, [%rd8];
	// end inline asm
	add.s64 	%rd9, %rd8, 4;
	// begin inline asm
	ld.global.nc.s32 %r27, [%rd9];
	// end inline asm
	mov.u32 	%r4, %tid.y;
	add.s32 	%r41, %r42, %r4;
	setp.ge.s32 	%p2, %r41, %r27;
	@%p2 bra 	$L__BB5_7;
	mov.u32 	%r6, %tid.x;
	shl.b32 	%r7, %r6, 1;
	mul.lo.s32 	%r8, %r21, %r1;
	mov.u32 	%r9, %ntid.x;
	mov.u32 	%r10, %ntid.y;
	cvta.to.global.u64 	%rd1, %rd3;
	cvta.to.global.u64 	%rd2, %rd7;
$L__BB5_3:
	setp.ge.s32 	%p3, %r7, %r21;
	mul.wide.s32 	%rd13, %r41, 4;
	add.s64 	%rd11, %rd6, %rd13;
	// begin inline asm
	ld.global.nc.s32 %r28, [%rd11];
	// end inline asm
	mul.hi.s32 	%r30, %r28, 1898473089;
	shr.u32 	%r31, %r30, 31;
	shr.s32 	%r32, %r30, 19;
	add.s32 	%r33, %r32, %r31;
	mul.lo.s32 	%r34, %r33, 1186111;
	sub.s32 	%r35, %r28, %r34;
	mul.wide.s32 	%rd14, %r33, 4;
	add.s64 	%rd12, %rd4, %rd14;
	// begin inline asm
	ld.global.nc.s32 %r29, [%rd12];
	// end inline asm
	add.s32 	%r13, %r29, %r35;
	@%p3 bra 	$L__BB5_6;
	mul.lo.s32 	%r14, %r13, %r21;
	mov.b32 	%r44, 0;
	mov.u32 	%r43, %r7;
$L__BB5_5:
	add.s32 	%r37, %r43, %r14;
	mul.wide.s32 	%rd15, %r37, 2;
	add.s64 	%rd16, %rd2, %rd15;
	add.s32 	%r38, %r43, %r8;
	mul.wide.s32 	%rd17, %r38, 2;
	add.s64 	%rd18, %rd1, %rd17;
	ld.global.u32 	%r39, [%rd18];
	st.global.u32 	[%rd16], %r39;
	add.s32 	%r44, %r44, %r9;
	add.s32 	%r40, %r44, %r6;
	shl.b32 	%r43, %r40, 1;
	setp.lt.s32 	%p4, %r43, %r21;
	@%p4 bra 	$L__BB5_5;
$L__BB5_6:
	add.s32 	%r42, %r42, %r10;
	add.s32 	%r41, %r42, %r4;
	setp.lt.s32 	%p5, %r41, %r27;
	@%p5 bra 	$L__BB5_3;
$L__BB5_7:
	ret;

}
	// .globl	_Z41gather_all_input_major_csr_half_2aligned8iiP6__halfPKiS2_S2_S0_
.visible .entry _Z41gather_all_input_major_csr_half_2aligned8iiP6__halfPKiS2_S2_S0_(
	.param .u32 _Z41gather_all_input_major_csr_half_2aligned8iiP6__halfPKiS2_S2_S0__param_0,
	.param .u32 _Z41gather_all_input_major_csr_half_2aligned8iiP6__halfPKiS2_S2_S0__param_1,
	.param .u64 .ptr .align 1 _Z41gather_all_input_major_csr_half_2aligned8iiP6__halfPKiS2_S2_S0__param_2,
	.param .u64 .ptr .align 1 _Z41gather_all_input_major_csr_half_2aligned8iiP6__halfPKiS2_S2_S0__param_3,
	.param .u64 .ptr .align 1 _Z41gather_all_input_major_csr_half_2aligned8iiP6__halfPKiS2_S2_S0__param_4,
	.param .u64 .ptr .align 1 _Z41gather_all_input_major_csr_half_2aligned8iiP6__halfPKiS2_S2_S0__param_5,
	.param .u64 .ptr .align 1 _Z41gather_all_input_major_csr_half_2aligned8iiP6__halfPKiS2_S2_S0__param_6
)
{
	.local .align 4 .b8 	__local_depot6[4];
	.reg .b64 	%SP;
	.reg .b64 	%SPL;
	.reg .pred 	%p<7>;
	.reg .b16 	%rs<3>;
	.reg .b32 	%r<53>;
	.reg .b32 	%f<2>;
	.reg .b64 	%rd<23>;

	mov.u64 	%SPL, __local_depot6;
	cvta.local.u64 	%SP, %SPL;
	ld.param.u32 	%r23, [_Z41gather_all_input_major_csr_half_2aligned8iiP6__halfPKiS2_S2_S0__param_0];
	ld.param.u32 	%r22, [_Z41gather_all_input_major_csr_half_2aligned8iiP6__halfPKiS2_S2_S0__param_1];
	ld.param.u64 	%rd5, [_Z41gather_all_input_major_csr_half_2aligned8iiP6__halfPKiS2_S2_S0__param_2];
	ld.param.u64 	%rd6, [_Z41gather_all_input_major_csr_half_2aligned8iiP6__halfPKiS2_S2_S0__param_3];
	ld.param.u64 	%rd7, [_Z41gather_all_input_major_csr_half_2aligned8iiP6__halfPKiS2_S2_S0__param_4];
	ld.param.u64 	%rd8, [_Z41gather_all_input_major_csr_half_2aligned8iiP6__halfPKiS2_S2_S0__param_5];
	ld.param.u64 	%rd9, [_Z41gather_all_input_major_csr_half_2aligned8iiP6__halfPKiS2_S2_S0__param_6];
	add.u64 	%rd10, %SP, 0;
	add.u64 	%rd1, %SPL, 0;
	mov.b16 	%rs1, 0;
	st.local.u16 	[%rd1+2], %rs1;
	mov.u32 	%r24, %ctaid.x;
	mov.u32 	%r25, %ntid.z;
	mov.u32 	%r26, %tid.z;
	mad.lo.s32 	%r1, %r24, %r25, %r26;
	setp.ge.s32 	%p1, %r1, %r23;
	@%p1 bra 	$L__BB6_9;
	mul.wide.s32 	%rd13, %r1, 4;
	add.s64 	%rd11, %rd7, %rd13;
	// begin inline asm
	ld.global.nc.s32 %r50, [%rd11];
	// end inline asm
	add.s64 	%rd12, %rd11, 4;
	// begin inline asm
	ld.global.nc.s32 %r28, [%rd12];
	// end inline asm
	add.s32 	%r29, %r22, 7;
	shr.s32 	%r30, %r29, 31;
	shr.u32 	%r31, %r30, 29;
	add.s32 	%r32, %r29, %r31;
	and.b32  	%r4, %r32, -8;
	mov.f32 	%f1, 0f00000000;
	// begin inline asm
	{  cvt.rn.f16.f32 %rs2, %f1;}

	// end inline asm
	st.local.u16 	[%rd1], %rs2;
	mov.u32 	%r5, %tid.y;
	add.s32 	%r49, %r50, %r5;
	setp.ge.s32 	%p2, %r49, %r28;
	@%p2 bra 	$L__BB6_9;
	mov.u32 	%r7, %tid.x;
	shl.b32 	%r8, %r7, 1;
	mul.lo.s32 	%r9, %r22, %r1;
	mov.u32 	%r10, %ntid.x;
	mov.u32 	%r11, %ntid.y;
	cvta.to.global.u64 	%rd2, %rd9;
$L__BB6_3:
	setp.ge.s32 	%p3, %r8, %r4;
	mul.wide.s32 	%rd16, %r49, 4;
	add.s64 	%rd14, %rd8, %rd16;
	// begin inline asm
	ld.global.nc.s32 %r33, [%rd14];
	// end inline asm
	mul.hi.s32 	%r35, %r33, 1898473089;
	shr.u32 	%r36, %r35, 31;
	shr.s32 	%r37, %r35, 19;
	add.s32 	%r38, %r37, %r36;
	mul.lo.s32 	%r39, %r38, 1186111;
	sub.s32 	%r40, %r33, %r39;
	mul.wide.s32 	%rd17, %r38, 4;
	add.s64 	%rd15, %rd6, %rd17;
	// begin inline asm
	ld.global.nc.s32 %r34, [%rd15];
	// end inline asm
	add.s32 	%r14, %r34, %r40;
	@%p3 bra 	$L__BB6_8;
	mul.lo.s32 	%r15, %r14, %r22;
	mov.b32 	%r52, 0;
	mov.u32 	%r51, %r8;
$L__BB6_5:
	setp.ge.s32 	%p4, %r51, %r22;
	mov.u64 	%rd22, %rd10;
	@%p4 bra 	$L__BB6_7;
	add.s32 	%r42, %r51, %r9;
	mul.wide.s32 	%rd19, %r42, 2;
	add.s64 	%rd22, %rd5, %rd19;
$L__BB6_7:
	ld.u16 	%r43, [%rd22];
	ld.u16 	%r44, [%rd22+2];
	shl.b32 	%r45, %r44, 16;
	or.b32  	%r46, %r45, %r43;
	add.s32 	%r47, %r51, %r15;
	mul.wide.s32 	%rd20, %r47, 2;
	add.s64 	%rd21, %rd2, %rd20;
	st.global.u32 	[%rd21], %r46;
	add.s32 	%r52, %r52, %r10;
	add.s32 	%r48, %r52, %r7;
	shl.b32 	%r51, %r48, 1;
	setp.lt.s32 	%p5, %r51, %r4;
	@%p5 bra 	$L__BB6_5;
$L__BB6_8:
	add.s32 	%r50, %r50, %r11;
	add.s32 	%r49, %r50, %r5;
	setp.lt.s32 	%p6, %r49, %r28;
	@%p6 bra 	$L__BB6_3;
$L__BB6_9:
	ret;

}
	// .globl	_Z33gather_all_input_major_csr_half_1iiP6__halfPKiS2_S2_S0_
.visible .entry _Z33gather_all_input_major_csr_half_1iiP6__halfPKiS2_S2_S0_(
	.param .u32 _Z33gather_all_input_major_csr_half_1iiP6__halfPKiS2_S2_S0__param_0,
	.param .u32 _Z33gather_all_input_major_csr_half_1iiP6__halfPKiS2_S2_S0__param_1,
	.param .u64 .ptr .align 1 _Z33gather_all_input_major_csr_half_1iiP6__halfPKiS2_S2_S0__param_2,
	.param .u64 .ptr .align 1 _Z33gather_all_input_major_csr_half_1iiP6__halfPKiS2_S2_S0__param_3,
	.param .u64 .ptr .align 1 _Z33gather_all_input_major_csr_half_1iiP6__halfPKiS2_S2_S0__param_4,
	.param .u64 .ptr .align 1 _Z33gather_all_input_major_csr_half_1iiP6__halfPKiS2_S2_S0__param_5,
	.param .u64 .ptr .align 1 _Z33gather_all_input_major_csr_half_1iiP6__halfPKiS2_S2_S0__param_6
)
{
	.reg .pred 	%p<6>;
	.reg .b16 	%rs<2>;
	.reg .b32 	%r<41>;
	.reg .b64 	%rd<19>;

	ld.param.u32 	%r19, [_Z33gather_all_input_major_csr_half_1iiP6__halfPKiS2_S2_S0__param_0];
	ld.param.u32 	%r18, [_Z33gather_all_input_major_csr_half_1iiP6__halfPKiS2_S2_S0__param_1];
	ld.param.u64 	%rd3, [_Z33gather_all_input_major_csr_half_1iiP6__halfPKiS2_S2_S0__param_2];
	ld.param.u64 	%rd4, [_Z33gather_all_input_major_csr_half_1iiP6__halfPKiS2_S2_S0__param_3];
	ld.param.u64 	%rd5, [_Z33gather_all_input_major_csr_half_1iiP6__halfPKiS2_S2_S0__param_4];
	ld.param.u64 	%rd6, [_Z33gather_all_input_major_csr_half_1iiP6__halfPKiS2_S2_S0__param_5];
	ld.param.u64 	%rd7, [_Z33gather_all_input_major_csr_half_1iiP6__halfPKiS2_S2_S0__param_6];
	mov.u32 	%r20, %ctaid.x;
	mov.u32 	%r21, %ntid.z;
	mov.u32 	%r22, %tid.z;
	mad.lo.s32 	%r1, %r20, %r21, %r22;
	setp.ge.s32 	%p1, %r1, %r19;
	@%p1 bra 	$L__BB7_7;
	mul.wide.s32 	%rd10, %r1, 4;
	add.s64 	%rd8, %rd5, %rd10;
	// begin inline asm
	ld.global.nc.s32 %r39, [%rd8];
	// end inline asm
	add.s64 	%rd9, %rd8, 4;
	// begin inline asm
	ld.global.nc.s32 %r24, [%rd9];
	// end inline asm
	mov.u32 	%r4, %tid.y;
	add.s32 	%r38, %r39, %r4;
	setp.ge.s32 	%p2, %r38, %r24;
	@%p2 bra 	$L__BB7_7;
	mov.u32 	%r6, %tid.x;
	mul.lo.s32 	%r7, %r18, %r1;
	mov.u32 	%r8, %ntid.x;
	mov.u32 	%r9, %ntid.y;
	cvta.to.global.u64 	%rd1, %rd3;
	cvta.to.global.u64 	%rd2, %rd7;
$L__BB7_3:
	setp.ge.s32 	%p3, %r6, %r18;
	mul.wide.s32 	%rd13, %r38, 4;
	add.s64 	%rd11, %rd6, %rd13;
	// begin inline asm
	ld.global.nc.s32 %r25, [%rd11];
	// end inline asm
	mul.hi.s32 	%r27, %r25, 1898473089;
	shr.u32 	%r28, %r27, 31;
	shr.s32 	%r29, %r27, 19;
	add.s32 	%r30, %r29, %r28;
	mul.lo.s32 	%r31, %r30, 1186111;
	sub.s32 	%r32, %r25, %r31;
	mul.wide.s32 	%rd14, %r30, 4;
	add.s64 	%rd12, %rd4, %rd14;
	// begin inline asm
	ld.global.nc.s32 %r26, [%rd12];
	// end inline asm
	add.s32 	%r12, %r26, %r32;
	@%p3 bra 	$L__BB7_6;
	mul.lo.s32 	%r13, %r12, %r18;
	mov.b32 	%r40, 0;
$L__BB7_5:
	add.s32 	%r34, %r40, %r6;
	add.s32 	%r35, %r34, %r13;
	mul.wide.s32 	%rd15, %r35, 2;
	add.s64 	%rd16, %rd2, %rd15;
	add.s32 	%r36, %r34, %r7;
	mul.wide.s32 	%rd17, %r36, 2;
	add.s64 	%rd18, %rd1, %rd17;
	ld.global.u16 	%rs1, [%rd18];
	st.global.u16 	[%rd16], %rs1;
	add.s32 	%r40, %r40, %r8;
	add.s32 	%r37, %r34, %r8;
	setp.lt.s32 	%p4, %r37, %r18;
	@%p4 bra 	$L__BB7_5;
$L__BB7_6:
	add.s32 	%r39, %r39, %r9;
	add.s32 	%r38, %r39, %r4;
	setp.lt.s32 	%p5, %r38, %r24;
	@%p5 bra 	$L__BB7_3;
$L__BB7_7:
	ret;

}
	// .globl	_Z34scatter_all_output_major_csr_floatiiPfPKiS1_S1_S_
.visible .entry _Z34scatter_all_output_major_csr_floatiiPfPKiS1_S1_S_(
	.param .u32 _Z34scatter_all_output_major_csr_floatiiPfPKiS1_S1_S__param_0,
	.param .u32 _Z34scatter_all_output_major_csr_floatiiPfPKiS1_S1_S__param_1,
	.param .u64 .ptr .align 1 _Z34scatter_all_output_major_csr_floatiiPfPKiS1_S1_S__param_2,
	.param .u64 .ptr .align 1 _Z34scatter_all_output_major_csr_floatiiPfPKiS1_S1_S__param_3,
	.param .u64 .ptr .align 1 _Z34scatter_all_output_major_csr_floatiiPfPKiS1_S1_S__param_4,
	.param .u64 .ptr .align 1 _Z34scatter_all_output_major_csr_floatiiPfPKiS1_S1_S__param_5,
	.param .u64 .ptr .align 1 _Z34scatter_all_output_major_csr_floatiiPfPKiS1_S1_S__param_6
)
{
	.reg .pred 	%p<10>;
	.reg .b32 	%r<109>;
	.reg .b32 	%f<88>;
	.reg .b64 	%rd<51>;

	ld.param.u32 	%r23, [_Z34scatter_all_output_major_csr_floatiiPfPKiS1_S1_S__param_0];
	ld.param.u32 	%r22, [_Z34scatter_all_output_major_csr_floatiiPfPKiS1_S1_S__param_1];
	ld.param.u64 	%rd8, [_Z34scatter_all_output_major_csr_floatiiPfPKiS1_S1_S__param_2];
	ld.param.u64 	%rd4, [_Z34scatter_all_output_major_csr_floatiiPfPKiS1_S1_S__param_3];
	ld.param.u64 	%rd5, [_Z34scatter_all_output_major_csr_floatiiPfPKiS1_S1_S__param_4];
	ld.param.u64 	%rd6, [_Z34scatter_all_output_major_csr_floatiiPfPKiS1_S1_S__param_5];
	ld.param.u64 	%rd7, [_Z34scatter_all_output_major_csr_floatiiPfPKiS1_S1_S__param_6];
	cvta.to.global.u64 	%rd1, %rd8;
	mov.u32 	%r24, %ctaid.x;
	mov.u32 	%r25, %ntid.y;
	mov.u32 	%r26, %tid.y;
	mad.lo.s32 	%r1, %r24, %r25, %r26;
	setp.ge.s32 	%p1, %r1, %r23;
	@%p1 bra 	$L__BB8_12;
	mul.wide.s32 	%rd11, %r1, 4;
	add.s64 	%rd9, %rd5, %rd11;
	// begin inline asm
	ld.global.nc.s32 %r27, [%rd9];
	// end inline asm
	add.s64 	%rd10, %rd9, 4;
	// begin inline asm
	ld.global.nc.s32 %r28, [%rd10];
	// end inline asm
	mov.u32 	%r4, %tid.x;
	shl.b32 	%r104, %r4, 2;
	setp.ge.s32 	%p2, %r104, %r22;
	@%p2 bra 	$L__BB8_12;
	mul.lo.s32 	%r6, %r22, %r1;
	mov.u32 	%r7, %ntid.x;
	sub.s32 	%r30, %r28, %r27;
	and.b32  	%r8, %r30, 3;
	mul.wide.s32 	%rd12, %r27, 4;
	add.s64 	%rd2, %rd6, %rd12;
	cvta.to.global.u64 	%rd3, %rd7;
	mov.b32 	%r105, 0;
$L__BB8_3:
	setp.ge.s32 	%p3, %r27, %r28;
	mov.f32 	%f84, 0f00000000;
	mov.f32 	%f85, %f84;
	mov.f32 	%f86, %f84;
	mov.f32 	%f87, %f84;
	@%p3 bra 	$L__BB8_11;
	setp.eq.s32 	%p4, %r8, 0;
	mov.f32 	%f85, 0f00000000;
	mov.f32 	%f87, %f85;
	mov.f32 	%f84, %f85;
	mov.f32 	%f86, %f85;
	mov.u32 	%r106, %r27;
	@%p4 bra 	$L__BB8_8;
	add.s32 	%r106, %r27, 1;
	setp.eq.s32 	%p5, %r8, 1;
	// begin inline asm
	ld.global.nc.s32 %r31, [%rd2];
	// end inline asm
	mul.hi.s32 	%r33, %r31, 1898473089;
	shr.u32 	%r34, %r33, 31;
	shr.s32 	%r35, %r33, 19;
	add.s32 	%r36, %r35, %r34;
	mul.lo.s32 	%r37, %r36, 1186111;
	sub.s32 	%r38, %r31, %r37;
	mul.wide.s32 	%rd15, %r36, 4;
	add.s64 	%rd14, %rd4, %rd15;
	// begin inline asm
	ld.global.nc.s32 %r32, [%rd14];
	// end inline asm
	add.s32 	%r39, %r32, %r38;
	mad.lo.s32 	%r40, %r39, %r22, %r104;
	mul.wide.s32 	%rd16, %r40, 4;
	add.s64 	%rd17, %rd1, %rd16;
	ld.global.v4.f32 	{%f34, %f35, %f36, %f37}, [%rd17];
	add.f32 	%f87, %f34, 0f00000000;
	add.f32 	%f86, %f35, 0f00000000;
	add.f32 	%f85, %f36, 0f00000000;
	add.f32 	%f84, %f37, 0f00000000;
	@%p5 bra 	$L__BB8_8;
	add.s32 	%r106, %r27, 2;
	setp.eq.s32 	%p6, %r8, 2;
	add.s64 	%rd18, %rd2, 4;
	// begin inline asm
	ld.global.nc.s32 %r41, [%rd18];
	// end inline asm
	mul.hi.s32 	%r43, %r41, 1898473089;
	shr.u32 	%r44, %r43, 31;
	shr.s32 	%r45, %r43, 19;
	add.s32 	%r46, %r45, %r44;
	mul.lo.s32 	%r47, %r46, 1186111;
	sub.s32 	%r48, %r41, %r47;
	mul.wide.s32 	%rd20, %r46, 4;
	add.s64 	%rd19, %rd4, %rd20;
	// begin inline asm
	ld.global.nc.s32 %r42, [%rd19];
	// end inline asm
	add.s32 	%r49, %r42, %r48;
	mad.lo.s32 	%r50, %r49, %r22, %r104;
	mul.wide.s32 	%rd21, %r50, 4;
	add.s64 	%rd22, %rd1, %rd21;
	ld.global.v4.f32 	{%f38, %f39, %f40, %f41}, [%rd22];
	add.f32 	%f87, %f87, %f38;
	add.f32 	%f86, %f86, %f39;
	add.f32 	%f85, %f85, %f40;
	add.f32 	%f84, %f84, %f41;
	@%p6 bra 	$L__BB8_8;
	add.s32 	%r106, %r27, 3;
	add.s64 	%rd23, %rd2, 8;
	// begin inline asm
	ld.global.nc.s32 %r51, [%rd23];
	// end inline asm
	mul.hi.s32 	%r53, %r51, 1898473089;
	shr.u32 	%r54, %r53, 31;
	shr.s32 	%r55, %r53, 19;
	add.s32 	%r56, %r55, %r54;
	mul.lo.s32 	%r57, %r56, 1186111;
	sub.s32 	%r58, %r51, %r57;
	mul.wide.s32 	%rd25, %r56, 4;
	add.s64 	%rd24, %rd4, %rd25;
	// begin inline asm
	ld.global.nc.s32 %r52, [%rd24];
	// end inline asm
	add.s32 	%r59, %r52, %r58;
	mad.lo.s32 	%r60, %r59, %r22, %r104;
	mul.wide.s32 	%rd26, %r60, 4;
	add.s64 	%rd27, %rd1, %rd26;
	ld.global.v4.f32 	{%f42, %f43, %f44, %f45}, [%rd27];
	add.f32 	%f87, %f87, %f42;
	add.f32 	%f86, %f86, %f43;
	add.f32 	%f85, %f85, %f44;
	add.f32 	%f84, %f84, %f45;
$L__BB8_8:
	sub.s32 	%r61, %r27, %r28;
	setp.gt.u32 	%p7, %r61, -4;
	@%p7 bra 	$L__BB8_11;
	sub.s32 	%r107, %r106, %r28;
$L__BB8_10:
	.pragma "nounroll";
	mul.wide.s32 	%rd36, %r106, 4;
	add.s64 	%rd28, %rd6, %rd36;
	// begin inline asm
	ld.global.nc.s32 %r62, [%rd28];
	// end inline asm
	mul.hi.s32 	%r70, %r62, 1898473089;
	shr.u32 	%r71, %r70, 31;
	shr.s32 	%r72, %r70, 19;
	add.s32 	%r73, %r72, %r71;
	mul.lo.s32 	%r74, %r73, 1186111;
	sub.s32 	%r75, %r62, %r74;
	mul.wide.s32 	%rd37, %r73, 4;
	add.s64 	%rd29, %rd4, %rd37;
	// begin inline asm
	ld.global.nc.s32 %r63, [%rd29];
	// end inline asm
	add.s32 	%r76, %r63, %r75;
	mad.lo.s32 	%r77, %r76, %r22, %r104;
	mul.wide.s32 	%rd38, %r77, 4;
	add.s64 	%rd39, %rd1, %rd38;
	ld.global.v4.f32 	{%f46, %f47, %f48, %f49}, [%rd39];
	add.f32 	%f50, %f87, %f46;
	add.f32 	%f51, %f86, %f47;
	add.f32 	%f52, %f85, %f48;
	add.f32 	%f53, %f84, %f49;
	add.s64 	%rd30, %rd28, 4;
	// begin inline asm
	ld.global.nc.s32 %r64, [%rd30];
	// end inline asm
	mul.hi.s32 	%r78, %r64, 1898473089;
	shr.u32 	%r79, %r78, 31;
	shr.s32 	%r80, %r78, 19;
	add.s32 	%r81, %r80, %r79;
	mul.lo.s32 	%r82, %r81, 1186111;
	sub.s32 	%r83, %r64, %r82;
	mul.wide.s32 	%rd40, %r81, 4;
	add.s64 	%rd31, %rd4, %rd40;
	// begin inline asm
	ld.global.nc.s32 %r65, [%rd31];
	// end inline asm
	add.s32 	%r84, %r65, %r83;
	mad.lo.s32 	%r85, %r84, %r22, %r104;
	mul.wide.s32 	%rd41, %r85, 4;
	add.s64 	%rd42, %rd1, %rd41;
	ld.global.v4.f32 	{%f54, %f55, %f56, %f57}, [%rd42];
	add.f32 	%f58, %f50, %f54;
	add.f32 	%f59, %f51, %f55;
	add.f32 	%f60, %f52, %f56;
	add.f32 	%f61, %f53, %f57;
	add.s64 	%rd32, %rd28, 8;
	// begin inline asm
	ld.global.nc.s32 %r66, [%rd32];
	// end inline asm
	mul.hi.s32 	%r86, %r66, 1898473089;
	shr.u32 	%r87, %r86, 31;
	shr.s32 	%r88, %r86, 19;
	add.s32 	%r89, %r88, %r87;
	mul.lo.s32 	%r90, %r89, 1186111;
	sub.s32 	%r91, %r66, %r90;
	mul.wide.s32 	%rd43, %r89, 4;
	add.s64 	%rd33, %rd4, %rd43;
	// begin inline asm
	ld.global.nc.s32 %r67, [%rd33];
	// end inline asm
	add.s32 	%r92, %r67, %r91;
	mad.lo.s32 	%r93, %r92, %r22, %r104;
	mul.wide.s32 	%rd44, %r93, 4;
	add.s64 	%rd45, %rd1, %rd44;
	ld.global.v4.f32 	{%f62, %f63, %f64, %f65}, [%rd45];
	add.f32 	%f66, %f58, %f62;
	add.f32 	%f67, %f59, %f63;
	add.f32 	%f68, %f60, %f64;
	add.f32 	%f69, %f61, %f65;
	add.s64 	%rd34, %rd28, 12;
	// begin inline asm
	ld.global.nc.s32 %r68, [%rd34];
	// end inline asm
	mul.hi.s32 	%r94, %r68, 1898473089;
	shr.u32 	%r95, %r94, 31;
	shr.s32 	%r96, %r94, 19;
	add.s32 	%r97, %r96, %r95;
	mul.lo.s32 	%r98, %r97, 1186111;
	sub.s32 	%r99, %r68, %r98;
	mul.wide.s32 	%rd46, %r97, 4;
	add.s64 	%rd35, %rd4, %rd46;
	// begin inline asm
	ld.global.nc.s32 %r69, [%rd35];
	// end inline asm
	add.s32 	%r100, %r69, %r99;
	mad.lo.s32 	%r101, %r100, %r22, %r104;
	mul.wide.s32 	%rd47, %r101, 4;
	add.s64 	%rd48, %rd1, %rd47;
	ld.global.v4.f32 	{%f70, %f71, %f72, %f73}, [%rd48];
	add.f32 	%f87, %f66, %f70;
	add.f32 	%f86, %f67, %f71;
	add.f32 	%f85, %f68, %f72;
	add.f32 	%f84, %f69, %f73;
	add.s32 	%r106, %r106, 4;
	add.s32 	%r107, %r107, 4;
	setp.ne.s32 	%p8, %r107, 0;
	@%p8 bra 	$L__BB8_10;
$L__BB8_11:
	add.s32 	%r102, %r104, %r6;
	mul.wide.s32 	%rd49, %r102, 4;
	add.s64 	%rd50, %rd3, %rd49;
	st.global.v4.f32 	[%rd50], {%f87, %f86, %f85, %f84};
	add.s32 	%r105, %r105, %r7;
	add.s32 	%r103, %r105, %r4;
	shl.b32 	%r104, %r103, 2;
	setp.lt.s32 	%p9, %r104, %r22;
	@%p9 bra 	$L__BB8_3;
$L__BB8_12:
	ret;

}
	// .globl	_Z33scatter_all_output_major_csr_halfiiP6__halfPKiS2_S2_S0_
.visible .entry _Z33scatter_all_output_major_csr_halfiiP6__halfPKiS2_S2_S0_(
	.param .u32 _Z33scatter_all_output_major_csr_halfiiP6__halfPKiS2_S2_S0__param_0,
	.param .u32 _Z33scatter_all_output_major_csr_halfiiP6__halfPKiS2_S2_S0__param_1,
	.param .u64 .ptr .align 1 _Z33scatter_all_output_major_csr_halfiiP6__halfPKiS2_S2_S0__param_2,
	.param .u64 .ptr .align 1 _Z33scatter_all_output_major_csr_halfiiP6__halfPKiS2_S2_S0__param_3,
	.param .u64 .ptr .align 1 _Z33scatter_all_output_major_csr_halfiiP6__halfPKiS2_S2_S0__param_4,
	.param .u64 .ptr .align 1 _Z33scatter_all_output_major_csr_halfiiP6__halfPKiS2_S2_S0__param_5,
	.param .u64 .ptr .align 1 _Z33scatter_all_output_major_csr_halfiiP6__halfPKiS2_S2_S0__param_6
)
{
	.local .align 4 .b8 	__local_depot9[16];
	.reg .b64 	%SP;
	.reg .b64 	%SPL;
	.reg .pred 	%p<10>;
	.reg .b16 	%rs<3>;
	.reg .b32 	%r<226>;
	.reg .b32 	%f<35>;
	.reg .b64 	%rd<59>;

	mov.u64 	%SPL, __local_depot9;
	cvta.local.u64 	%SP, %SPL;
	ld.param.u32 	%r47, [_Z33scatter_all_output_major_csr_halfiiP6__halfPKiS2_S2_S0__param_0];
	ld.param.u32 	%r46, [_Z33scatter_all_output_major_csr_halfiiP6__halfPKiS2_S2_S0__param_1];
	ld.param.u64 	%rd12, [_Z33scatter_all_output_major_csr_halfiiP6__halfPKiS2_S2_S0__param_2];
	ld.param.u64 	%rd8, [_Z33scatter_all_output_major_csr_halfiiP6__halfPKiS2_S2_S0__param_3];
	ld.param.u64 	%rd9, [_Z33scatter_all_output_major_csr_halfiiP6__halfPKiS2_S2_S0__param_4];
	ld.param.u64 	%rd10, [_Z33scatter_all_output_major_csr_halfiiP6__halfPKiS2_S2_S0__param_5];
	ld.param.u64 	%rd11, [_Z33scatter_all_output_major_csr_halfiiP6__halfPKiS2_S2_S0__param_6];
	cvta.to.global.u64 	%rd1, %rd12;
	mov.u32 	%r48, %ctaid.x;
	mov.u32 	%r49, %ntid.y;
	mov.u32 	%r50, %tid.y;
	mad.lo.s32 	%r1, %r48, %r49, %r50;
	setp.ge.s32 	%p1, %r1, %r47;
	@%p1 bra 	$L__BB9_13;
	mul.wide.s32 	%rd15, %r1, 4;
	add.s64 	%rd13, %rd9, %rd15;
	// begin inline asm
	ld.global.nc.s32 %r51, [%rd13];
	// end inline asm
	add.s64 	%rd14, %rd13, 4;
	// begin inline asm
	ld.global.nc.s32 %r52, [%rd14];
	// end inline asm
	mov.u32 	%r4, %tid.x;
	shl.b32 	%r213, %r4, 3;
	setp.ge.s32 	%p2, %r213, %r46;
	@%p2 bra 	$L__BB9_13;
	mov.f32 	%f26, 0f00000000;
	// begin inline asm
	{  cvt.rn.f16.f32 %rs2, %f26;}

	// end inline asm
	mul.lo.s32 	%r6, %r46, %r1;
	sub.s32 	%r54, %r52, %r51;
	and.b32  	%r7, %r54, 3;
	mul.wide.s32 	%rd16, %r51, 4;
	add.s64 	%rd2, %rd10, %rd16;
	cvta.to.global.u64 	%rd3, %rd11;
	mov.b32 	%r214, 0;
	add.u64 	%rd17, %SP, 0;
$L__BB9_3:
	setp.ge.s32 	%p3, %r51, %r52;
	cvta.to.local.u64 	%rd4, %rd17;
	mov.b32 	%r215, {%rs2, %rs2};
	st.local.u32 	[%rd4], %r215;
	add.u64 	%rd5, %SPL, 4;
	st.local.u32 	[%rd5], %r215;
	add.u64 	%rd6, %SPL, 8;
	st.local.u32 	[%rd6], %r215;
	add.u64 	%rd7, %SPL, 12;
	st.local.u32 	[%rd7], %r215;
	mov.b32 	%f27, %r215;
	mov.f32 	%f28, %f27;
	mov.f32 	%f29, %f27;
	mov.f32 	%f30, %f27;
	@%p3 bra 	$L__BB9_12;
	setp.eq.s32 	%p4, %r7, 0;
	mov.f32 	%f28, %f27;
	mov.f32 	%f29, %f27;
	mov.f32 	%f30, %f27;
	mov.u32 	%r216, %r215;
	mov.u32 	%r217, %r215;
	mov.u32 	%r218, %r215;
	mov.u32 	%r219, %r51;
	@%p4 bra 	$L__BB9_8;
	add.s32 	%r219, %r51, 1;
	setp.eq.s32 	%p5, %r7, 1;
	// begin inline asm
	ld.global.nc.s32 %r55, [%rd2];
	// end inline asm
	mul.hi.s32 	%r69, %r55, 1898473089;
	shr.u32 	%r70, %r69, 31;
	shr.s32 	%r71, %r69, 19;
	add.s32 	%r72, %r71, %r70;
	mul.lo.s32 	%r73, %r72, 1186111;
	sub.s32 	%r74, %r55, %r73;
	mul.wide.s32 	%rd23, %r72, 4;
	add.s64 	%rd22, %rd8, %rd23;
	// begin inline asm
	ld.global.nc.s32 %r56, [%rd22];
	// end inline asm
	add.s32 	%r75, %r56, %r74;
	mad.lo.s32 	%r76, %r75, %r46, %r213;
	mul.wide.s32 	%rd24, %r76, 2;
	add.s64 	%rd25, %rd1, %rd24;
	ld.global.v4.u32 	{%r59, %r62, %r65, %r68}, [%rd25];
	// begin inline asm
	{add.f16x2 %r218,%r215,%r59;
}
	// end inline asm
	st.local.u32 	[%rd4], %r218;
	// begin inline asm
	{add.f16x2 %r217,%r215,%r62;
}
	// end inline asm
	st.local.u32 	[%rd5], %r217;
	// begin inline asm
	{add.f16x2 %r216,%r215,%r65;
}
	// end inline asm
	st.local.u32 	[%rd6], %r216;
	// begin inline asm
	{add.f16x2 %r215,%r215,%r68;
}
	// end inline asm
	st.local.u32 	[%rd7], %r215;
	mov.b32 	%f30, %r218;
	mov.b32 	%f29, %r217;
	mov.b32 	%f28, %r216;
	mov.b32 	%f27, %r215;
	@%p5 bra 	$L__BB9_8;
	add.s32 	%r219, %r51, 2;
	setp.eq.s32 	%p6, %r7, 2;
	add.s64 	%rd26, %rd2, 4;
	// begin inline asm
	ld.global.nc.s32 %r77, [%rd26];
	// end inline asm
	mul.hi.s32 	%r91, %r77, 1898473089;
	shr.u32 	%r92, %r91, 31;
	shr.s32 	%r93, %r91, 19;
	add.s32 	%r94, %r93, %r92;
	mul.lo.s32 	%r95, %r94, 1186111;
	sub.s32 	%r96, %r77, %r95;
	mul.wide.s32 	%rd28, %r94, 4;
	add.s64 	%rd27, %rd8, %rd28;
	// begin inline asm
	ld.global.nc.s32 %r78, [%rd27];
	// end inline asm
	add.s32 	%r97, %r78, %r96;
	mad.lo.s32 	%r98, %r97, %r46, %r213;
	mul.wide.s32 	%rd29, %r98, 2;
	add.s64 	%rd30, %rd1, %rd29;
	ld.global.v4.u32 	{%r81, %r84, %r87, %r90}, [%rd30];
	// begin inline asm
	{add.f16x2 %r218,%r218,%r81;
}
	// end inline asm
	st.local.u32 	[%rd4], %r218;
	// begin inline asm
	{add.f16x2 %r217,%r217,%r84;
}
	// end inline asm
	st.local.u32 	[%rd5], %r217;
	// begin inline asm
	{add.f16x2 %r216,%r216,%r87;
}
	// end inline asm
	st.local.u32 	[%rd6], %r216;
	// begin inline asm
	{add.f16x2 %r215,%r215,%r90;
}
	// end inline asm
	st.local.u32 	[%rd7], %r215;
	mov.b32 	%f30, %r218;
	mov.b32 	%f29, %r217;
	mov.b32 	%f28, %r216;
	mov.b32 	%f27, %r215;
	@%p6 bra 	$L__BB9_8;
	add.s32 	%r219, %r51, 3;
	add.s64 	%rd31, %rd2, 8;
	// begin inline asm
	ld.global.nc.s32 %r99, [%rd31];
	// end inline asm
	mul.hi.s32 	%r113, %r99, 1898473089;
	shr.u32 	%r114, %r113, 31;
	shr.s32 	%r115, %r113, 19;
	add.s32 	%r116, %r115, %r114;
	mul.lo.s32 	%r117, %r116, 1186111;
	sub.s32 	%r118, %r99, %r117;
	mul.wide.s32 	%rd33, %r116, 4;
	add.s64 	%rd32, %rd8, %rd33;
	// begin inline asm
	ld.global.nc.s32 %r100, [%rd32];
	// end inline asm
	add.s32 	%r119, %r100, %r118;
	mad.lo.s32 	%r120, %r119, %r46, %r213;
	mul.wide.s32 	%rd34, %r120, 2;
	add.s64 	%rd35, %rd1, %rd34;
	ld.global.v4.u32 	{%r103, %r106, %r109, %r112}, [%rd35];
	// begin inline asm
	{add.f16x2 %r218,%r218,%r103;
}
	// end inline asm
	st.local.u32 	[%rd4], %r218;
	// begin inline asm
	{add.f16x2 %r217,%r217,%r106;
}
	// end inline asm
	st.local.u32 	[%rd5], %r217;
	// begin inline asm
	{add.f16x2 %r216,%r216,%r109;
}
	// end inline asm
	st.local.u32 	[%rd6], %r216;
	// begin inline asm
	{add.f16x2 %r215,%r215,%r112;
}
	// end inline asm
	st.local.u32 	[%rd7], %r215;
	mov.b32 	%f30, %r218;
	mov.b32 	%f29, %r217;
	mov.b32 	%f28, %r216;
	mov.b32 	%f27, %r215;
$L__BB9_8:
	sub.s32 	%r121, %r51, %r52;
	setp.gt.u32 	%p7, %r121, -4;
	@%p7 bra 	$L__BB9_12;
	sub.s32 	%r220, %r219, %r52;
$L__BB9_10:
	.pragma "nounroll";
	mul.wide.s32 	%rd44, %r219, 4;
	add.s64 	%rd36, %rd10, %rd44;
	// begin inline asm
	ld.global.nc.s32 %r122, [%rd36];
	// end inline asm
	mul.hi.s32 	%r178, %r122, 1898473089;
	shr.u32 	%r179, %r178, 31;
	shr.s32 	%r180, %r178, 19;
	add.s32 	%r181, %r180, %r179;
	mul.lo.s32 	%r182, %r181, 1186111;
	sub.s32 	%r183, %r122, %r182;
	mul.wide.s32 	%rd45, %r181, 4;
	add.s64 	%rd37, %rd8, %rd45;
	// begin inline asm
	ld.global.nc.s32 %r123, [%rd37];
	// end inline asm
	add.s32 	%r184, %r123, %r183;
	mad.lo.s32 	%r185, %r184, %r46, %r213;
	mul.wide.s32 	%rd46, %r185, 2;
	add.s64 	%rd47, %rd1, %rd46;
	ld.global.v4.u32 	{%r126, %r129, %r132, %r135}, [%rd47];
	// begin inline asm
	{add.f16x2 %r124,%r218,%r126;
}
	// end inline asm
	// begin inline asm
	{add.f16x2 %r127,%r217,%r129;
}
	// end inline asm
	// begin inline asm
	{add.f16x2 %r130,%r216,%r132;
}
	// end inline asm
	// begin inline asm
	{add.f16x2 %r133,%r215,%r135;
}
	// end inline asm
	add.s64 	%rd38, %rd36, 4;
	// begin inline asm
	ld.global.nc.s32 %r136, [%rd38];
	// end inline asm
	mul.hi.s32 	%r186, %r136, 1898473089;
	shr.u32 	%r187, %r186, 31;
	shr.s32 	%r188, %r186, 19;
	add.s32 	%r189, %r188, %r187;
	mul.lo.s32 	%r190, %r189, 1186111;
	sub.s32 	%r191, %r136, %r190;
	mul.wide.s32 	%rd48, %r189, 4;
	add.s64 	%rd39, %rd8, %rd48;
	// begin inline asm
	ld.global.nc.s32 %r137, [%rd39];
	// end inline asm
	add.s32 	%r192, %r137, %r191;
	mad.lo.s32 	%r193, %r192, %r46, %r213;
	mul.wide.s32 	%rd49, %r193, 2;
	add.s64 	%rd50, %rd1, %rd49;
	ld.global.v4.u32 	{%r140, %r143, %r146, %r149}, [%rd50];
	// begin inline asm
	{add.f16x2 %r138,%r124,%r140;
}
	// end inline asm
	// begin inline asm
	{add.f16x2 %r141,%r127,%r143;
}
	// end inline asm
	// begin inline asm
	{add.f16x2 %r144,%r130,%r146;
}
	// end inline asm
	// begin inline asm
	{add.f16x2 %r147,%r133,%r149;
}
	// end inline asm
	add.s64 	%rd40, %rd36, 8;
	// begin inline asm
	ld.global.nc.s32 %r150, [%rd40];
	// end inline asm
	mul.hi.s32 	%r194, %r150, 1898473089;
	shr.u32 	%r195, %r194, 31;
	shr.s32 	%r196, %r194, 19;
	add.s32 	%r197, %r196, %r195;
	mul.lo.s32 	%r198, %r197, 1186111;
	sub.s32 	%r199, %r150, %r198;
	mul.wide.s32 	%rd51, %r197, 4;
	add.s64 	%rd41, %rd8, %rd51;
	// begin inline asm
	ld.global.nc.s32 %r151, [%rd41];
	// end inline asm
	add.s32 	%r200, %r151, %r199;
	mad.lo.s32 	%r201, %r200, %r46, %r213;
	mul.wide.s32 	%rd52, %r201, 2;
	add.s64 	%rd53, %rd1, %rd52;
	ld.global.v4.u32 	{%r154, %r157, %r160, %r163}, [%rd53];
	// begin inline asm
	{add.f16x2 %r152,%r138,%r154;
}
	// end inline asm
	// begin inline asm
	{add.f16x2 %r155,%r141,%r157;
}
	// end inline asm
	// begin inline asm
	{add.f16x2 %r158,%r144,%r160;
}
	// end inline asm
	// begin inline asm
	{add.f16x2 %r161,%r147,%r163;
}
	// end inline asm
	add.s64 	%rd42, %rd36, 12;
	// begin inline asm
	ld.global.nc.s32 %r164, [%rd42];
	// end inline asm
	mul.hi.s32 	%r202, %r164, 1898473089;
	shr.u32 	%r203, %r202, 31;
	shr.s32 	%r204, %r202, 19;
	add.s32 	%r205, %r204, %r203;
	mul.lo.s32 	%r206, %r205, 1186111;
	sub.s32 	%r207, %r164, %r206;
	mul.wide.s32 	%rd54, %r205, 4;
	add.s64 	%rd43, %rd8, %rd54;
	// begin inline asm
	ld.global.nc.s32 %r165, [%rd43];
	// end inline asm
	add.s32 	%r208, %r165, %r207;
	mad.lo.s32 	%r209, %r208, %r46, %r213;
	mul.wide.s32 	%rd55, %r209, 2;
	add.s64 	%rd56, %rd1, %rd55;
	ld.global.v4.u32 	{%r168, %r171, %r174, %r177}, [%rd56];
	// begin inline asm
	{add.f16x2 %r218,%r152,%r168;
}
	// end inline asm
	// begin inline asm
	{add.f16x2 %r217,%r155,%r171;
}
	// end inline asm
	// begin inline asm
	{add.f16x2 %r216,%r158,%r174;
}
	// end inline asm
	// begin inline asm
	{add.f16x2 %r215,%r161,%r177;
}
	// end inline asm
	add.s32 	%r219, %r219, 4;
	add.s32 	%r220, %r220, 4;
	setp.ne.s32 	%p8, %r220, 0;
	@%p8 bra 	$L__BB9_10;
	st.local.u32 	[%rd4], %r218;
	st.local.u32 	[%rd5], %r217;
	st.local.u32 	[%rd6], %r216;
	st.local.u32 	[%rd7], %r215;
	mov.b32 	%f30, %r218;
	mov.b32 	%f29, %r217;
	mov.b32 	%f28, %r216;
	mov.b32 	%f27, %r215;
$L__BB9_12:
	add.s32 	%r210, %r213, %r6;
	mul.wide.s32 	%rd57, %r210, 2;
	add.s64 	%rd58, %rd3, %rd57;
	st.global.v4.f32 	[%rd58], {%f30, %f29, %f28, %f27};
	mov.u32 	%r211, %ntid.x;
	add.s32 	%r214, %r214, %r211;
	add.s32 	%r212, %r214, %r4;
	shl.b32 	%r213, %r212, 3;
	setp.lt.s32 	%p9, %r213, %r46;
	@%p9 bra 	$L__BB9_3;
$L__BB9_13:
	ret;

}


// ===== COMPILED SASS (sm_100) =====

	.target	sm_100

	.elftype	@"ET_EXEC"


//--------------------- .note.nv.tkinfo           --------------------------
	.section	.note.nv.tkinfo,"",@"SHT_NOTE"
	.sectionflags	@"SHF_NOTE_NV_TKINFO"
	.tkinfo
        /*0018*/ 	.word	0x00000002
        /*0030*/ 	.string	""
        /*0030*/ 	.string	"ptxas"
        /*0030*/ 	.string	"Cuda compilation tools, release 13.0, V13.0.88"
        /*0030*/ 	.string	"Build cuda_13.0.r13.0/compiler.36424714_0"
        /*0030*/ 	.string	"-arch sm_100 -m 64 "



//--------------------- .note.nv.cuinfo           --------------------------
	.section	.note.nv.cuinfo,"",@"SHT_NOTE"
	.sectionflags	@"SHF_NOTE_NV_CUINFO"
        /*0018*/ 	.short	0x0002
        /*001a*/ 	.short	0x0064
        /*001c*/ 	.short	0x0082
	.zero		2


//--------------------- .nv.info                  --------------------------
	.section	.nv.info,"",@"SHT_CUDA_INFO"
	.align	4


	//----- nvinfo : EIATTR_REGCOUNT
	.align		4
        /*0000*/ 	.byte	0x04, 0x2f
        /*0002*/ 	.short	(.L_1 - .L_0)
	.align		4
.L_0:
        /*0004*/ 	.word	index@(_Z34gather_all_input_major_csr_float_4iiPfPKiS1_S1_S_)
        /*0008*/ 	.word	0x00000017


	//----- nvinfo : EIATTR_FRAME_SIZE
	.align		4
.L_1:
        /*000c*/ 	.byte	0x04, 0x11
        /*000e*/ 	.short	(.L_3 - .L_2)
	.align		4
.L_2:
        /*0010*/ 	.word	index@(_Z34gather_all_input_major_csr_float_4iiPfPKiS1_S1_S_)
        /*0014*/ 	.word	0x00000000


	//----- nvinfo : EIATTR_REGCOUNT
	.align		4
.L_3:
        /*0018*/ 	.byte	0x04, 0x2f
        /*001a*/ 	.short	(.L_5 - .L_4)
	.align		4
.L_4:
        /*001c*/ 	.word	index@(_Z34gather_all_input_major_csr_float_2iiPfPKiS1_S1_S_)
        /*0020*/ 	.word	0x00000015


	//----- nvinfo : EIATTR_FRAME_SIZE
	.align		4
.L_5:
        /*0024*/ 	.byte	0x04, 0x11
        /*0026*/ 	.short	(.L_7 - .L_6)
	.align		4
.L_6:
        /*0028*/ 	.word	index@(_Z34gather_all_input_major_csr_float_2iiPfPKiS1_S1_S_)
        /*002c*/ 	.word	0x00000000


	//----- nvinfo : EIATTR_REGCOUNT
	.align		4
.L_7:
        /*0030*/ 	.byte	0x04, 0x2f
        /*0032*/ 	.short	(.L_9 - .L_8)
	.align		4
.L_8:
        /*0034*/ 	.word	index@(_Z42gather_all_input_major_csr_float_2aligned4iiPfPKiS1_S1_S_)
        /*0038*/ 	.word	0x00000014


	//----- nvinfo : EIATTR_FRAME_SIZE
	.align		4
.L_9:
        /*003c*/ 	.byte	0x04, 0x11
        /*003e*/ 	.short	(.L_11 - .L_10)
	.align		4
.L_10:
        /*0040*/ 	.word	index@(_Z42gather_all_input_major_csr_float_2aligned4iiPfPKiS1_S1_S_)
        /*0044*/ 	.word	0x00000000


	//----- nvinfo : EIATTR_REGCOUNT
	.align		4
.L_11:
        /*0048*/ 	.byte	0x04, 0x2f
        /*004a*/ 	.short	(.L_13 - .L_12)
	.align		4
.L_12:
        /*004c*/ 	.word	index@(_Z33gather_all_input_major_csr_half_8iiP6__halfPKiS2_S2_S0_)
        /*0050*/ 	.word	0x00000017


	//----- nvinfo : EIATTR_FRAME_SIZE
	.align		4
.L_13:
        /*0054*/ 	.byte	0x04, 0x11
        /*0056*/ 	.short	(.L_15 - .L_14)
	.align		4
.L_14:
        /*0058*/ 	.word	index@(_Z33gather_all_input_major_csr_half_8iiP6__halfPKiS2_S2_S0_)
        /*005c*/ 	.word	0x00000000


	//----- nvinfo : EIATTR_REGCOUNT
	.align		4
.L_15:
        /*0060*/ 	.byte	0x04, 0x2f
        /*0062*/ 	.short	(.L_17 - .L_16)
	.align		4
.L_16:
        /*0064*/ 	.word	index@(_Z33gather_all_input_major_csr_half_4iiP6__halfPKiS2_S2_S0_)
        /*0068*/ 	.word	0x00000015


	//----- nvinfo : EIATTR_FRAME_SIZE
	.align		4
.L_17:
        /*006c*/ 	.byte	0x04, 0x11
        /*006e*/ 	.short	(.L_19 - .L_18)
	.align		4
.L_18:
        /*0070*/ 	.word	index@(_Z33gather_all_input_major_csr_half_4iiP6__halfPKiS2_S2_S0_)
        /*0074*/ 	.word	0x00000000


	//----- nvinfo : EIATTR_REGCOUNT
	.align		4
.L_19:
        /*0078*/ 	.byte	0x04, 0x2f
        /*007a*/ 	.short	(.L_21 - .L_20)
	.align		4
.L_20:
        /*007c*/ 	.word	index@(_Z33gather_all_input_major_csr_half_2iiP6__halfPKiS2_S2_S0_)
        /*0080*/ 	.word	0x00000015


	//----- nvinfo : EIATTR_FRAME_SIZE
	.align		4
.L_21:
        /*0084*/ 	.byte	0x04, 0x11
        /*0086*/ 	.short	(.L_23 - .L_22)
	.align		4
.L_22:
        /*0088*/ 	.word	index@(_Z33gather_all_input_major_csr_half_2iiP6__halfPKiS2_S2_S0_)
        /*008c*/ 	.word	0x00000000


	//----- nvinfo : EIATTR_REGCOUNT
	.align		4
.L_23:
        /*0090*/ 	.byte	0x04, 0x2f
        /*0092*/ 	.short	(.L_25 - .L_24)
	.align		4
.L_24:
        /*0094*/ 	.word	index@(_Z41gather_all_input_major_csr_half_2aligned8iiP6__halfPKiS2_S2_S0_)
        /*0098*/ 	.word	0x00000016


	//----- nvinfo : EIATTR_FRAME_SIZE
	.align		4
.L_25:
        /*009c*/ 	.byte	0x04, 0x11
        /*009e*/ 	.short	(.L_27 - .L_26)
	.align		4
.L_26:
        /*00a0*/ 	.word	index@(_Z41gather_all_input_major_csr_half_2aligned8iiP6__halfPKiS2_S2_S0_)
        /*00a4*/ 	.word	0x00000008


	//----- nvinfo : EIATTR_REGCOUNT
	.align		4
.L_27:
        /*00a8*/ 	.byte	0x04, 0x2f
        /*00aa*/ 	.short	(.L_29 - .L_28)
	.align		4
.L_28:
        /*00ac*/ 	.word	index@(_Z33gather_all_input_major_csr_half_1iiP6__halfPKiS2_S2_S0_)
        /*00b0*/ 	.word	0x00000014


	//----- nvinfo : EIATTR_FRAME_SIZE
	.align		4
.L_29:
        /*00b4*/ 	.byte	0x04, 0x11
        /*00b6*/ 	.short	(.L_31 - .L_30)
	.align		4
.L_30:
        /*00b8*/ 	.word	index@(_Z33gather_all_input_major_csr_half_1iiP6__halfPKiS2_S2_S0_)
        /*00bc*/ 	.word	0x00000000


	//----- nvinfo : EIATTR_REGCOUNT
	.align		4
.L_31:
        /*00c0*/ 	.byte	0x04, 0x2f
        /*00c2*/ 	.short	(.L_33 - .L_32)
	.align		4
.L_32:
        /*00c4*/ 	.word	index@(_Z34scatter_all_output_major_csr_floatiiPfPKiS1_S1_S_)
        /*00c8*/ 	.word	0x00000020


	//----- nvinfo : EIATTR_FRAME_SIZE
	.align		4
.L_33:
        /*00cc*/ 	.byte	0x04, 0x11
        /*00ce*/ 	.short	(.L_35 - .L_34)
	.align		4
.L_34:
        /*00d0*/ 	.word	index@(_Z34scatter_all_output_major_csr_floatiiPfPKiS1_S1_S_)
        /*00d4*/ 	.word	0x00000000


	//----- nvinfo : EIATTR_REGCOUNT
	.align		4
.L_35:
        /*00d8*/ 	.byte	0x04, 0x2f
        /*00da*/ 	.short	(.L_37 - .L_36)
	.align		4
.L_36:
        /*00dc*/ 	.word	index@(_Z33scatter_all_output_major_csr_halfiiP6__halfPKiS2_S2_S0_)
        /*00e0*/ 	.word	0x00000020


	//----- nvinfo : EIATTR_FRAME_SIZE
	.align		4
.L_37:
        /*00e4*/ 	.byte	0x04, 0x11
        /*00e6*/ 	.short	(.L_39 - .L_38)
	.align		4
.L_38:
        /*00e8*/ 	.word	index@(_Z33scatter_all_output_major_csr_halfiiP6__halfPKiS2_S2_S0_)
        /*00ec*/ 	.word	0x00000000


	//----- nvinfo : EIATTR_MIN_STACK_SIZE
	.align		4
.L_39:
        /*00f0*/ 	.byte	0x04, 0x12
        /*00f2*/ 	.short	(.L_41 - .L_40)
	.align		4
.L_40:
        /*00f4*/ 	.word	index@(_Z33scatter_all_output_major_csr_halfiiP6__halfPKiS2_S2_S0_)
        /*00f8*/ 	.word	0x00000000


	//----- nvinfo : EIATTR_MIN_STACK_SIZE
	.align		4
.L_41:
        /*00fc*/ 	.byte	0x04, 0x12
        /*00fe*/ 	.short	(.L_43 - .L_42)
	.align		4
.L_42:
        /*0100*/ 	.word	index@(_Z34scatter_all_output_major_csr_floatiiPfPKiS1_S1_S_)
        /*0104*/ 	.word	0x00000000


	//----- nvinfo : EIATTR_MIN_STACK_SIZE
	.align		4
.L_43:
        /*0108*/ 	.byte	0x04, 0x12
        /*010a*/ 	.short	(.L_45 - .L_44)
	.align		4
.L_44:
        /*010c*/ 	.word	index@(_Z33gather_all_input_major_csr_half_1iiP6__halfPKiS2_S2_S0_)
        /*0110*/ 	.word	0x00000000


	//----- nvinfo : EIATTR_MIN_STACK_SIZE
	.align		4
.L_45:
        /*0114*/ 	.byte	0x04, 0x12
        /*0116*/ 	.short	(.L_47 - .L_46)
	.align		4
.L_46:
        /*0118*/ 	.word	index@(_Z41gather_all_input_major_csr_half_2aligned8iiP6__halfPKiS2_S2_S0_)
        /*011c*/ 	.word	0x00000008


	//----- nvinfo : EIATTR_MIN_STACK_SIZE
	.align		4
.L_47:
        /*0120*/ 	.byte	0x04, 0x12
        /*0122*/ 	.short	(.L_49 - .L_48)
	.align		4
.L_48:
        /*0124*/ 	.word	index@(_Z33gather_all_input_major_csr_half_2iiP6__halfPKiS2_S2_S0_)
        /*0128*/ 	.word	0x00000000


	//----- nvinfo : EIATTR_MIN_STACK_SIZE
	.align		4
.L_49:
        /*012c*/ 	.byte	0x04, 0x12
        /*012e*/ 	.short	(.L_51 - .L_50)
	.align		4
.L_50:
        /*0130*/ 	.word	index@(_Z33gather_all_input_major_csr_half_4iiP6__halfPKiS2_S2_S0_)
        /*0134*/ 	.word	0x00000000


	//----- nvinfo : EIATTR_MIN_STACK_SIZE
	.align		4
.L_51:
        /*0138*/ 	.byte	0x04, 0x12
        /*013a*/ 	.short	(.L_53 - .L_52)
	.align		4
.L_52:
        /*013c*/ 	.word	index@(_Z33gather_all_input_major_csr_half_8iiP6__halfPKiS2_S2_S0_)
        /*0140*/ 	.word	0x00000000


	//----- nvinfo : EIATTR_MIN_STACK_SIZE
	.align		4
.L_53:
        /*0144*/ 	.byte	0x04, 0x12
        /*0146*/ 	.short	(.L_55 - .L_54)
	.align		4
.L_54:
        /*0148*/ 	.word	index@(_Z42gather_all_input_major_csr_float_2aligned4iiPfPKiS1_S1_S_)
        /*014c*/ 	.word	0x00000000


	//----- nvinfo : EIATTR_MIN_STACK_SIZE
	.align		4
.L_55:
        /*0150*/ 	.byte	0x04, 0x12
        /*0152*/ 	.short	(.L_57 - .L_56)
	.align		4
.L_56:
        /*0154*/ 	.word	index@(_Z34gather_all_input_major_csr_float_2iiPfPKiS1_S1_S_)
        /*0158*/ 	.word	0x00000000


	//----- nvinfo : EIATTR_MIN_STACK_SIZE
	.align		4
.L_57:
        /*015c*/ 	.byte	0x04, 0x12
        /*015e*/ 	.short	(.L_59 - .L_58)
	.align		4
.L_58:
        /*0160*/ 	.word	index@(_Z34gather_all_input_major_csr_float_4iiPfPKiS1_S1_S_)
        /*0164*/ 	.word	0x00000000
.L_59:


//--------------------- .nv.compat                --------------------------
	.section	.nv.compat,"",@"SHT_CUDA_COMPAT_INFO"
	.align	4
        /*0000*/ 	.byte	0x02, 0x09, 0x00, 0x00, 0x02, 0x02, 0x01, 0x00, 0x02, 0x05, 0x05, 0x00, 0x03, 0x07, 0x01, 0x01
        /*0010*/ 	.byte	0x02, 0x03, 0x00, 0x00, 0x02, 0x06, 0x01, 0x00, 0x04, 0x0b, 0x08, 0x00, 0x09, 0x00, 0x00, 0x00
        /*0020*/ 	.byte	0x00, 0x00, 0x00, 0x00


//--------------------- .nv.info._Z33scatter_all_output_major_csr_halfiiP6__halfPKiS2_S2_S0_ --------------------------
	.section	.nv.info._Z33scatter_all_output_major_csr_halfiiP6__halfPKiS2_S2_S0_,"",@"SHT_CUDA_INFO"
	.sectionflags	@""
	.align	4


	//----- nvinfo : EIATTR_CUDA_API_VERSION
	.align		4
        /*0000*/ 	.byte	0x04, 0x37
        /*0002*/ 	.short	(.L_61 - .L_60)
.L_60:
        /*0004*/ 	.word	0x00000082


	//----- nvinfo : EIATTR_KPARAM_INFO
	.align		4
.L_61:
        /*0008*/ 	.byte	0x04, 0x17
        /*000a*/ 	.short	(.L_63 - .L_62)
.L_62:
        /*000c*/ 	.word	0x00000000
        /*0010*/ 	.short	0x0006
        /*0012*/ 	.short	0x0028
        /*0014*/ 	.byte	0x00, 0xf5, 0x21, 0x00


	//----- nvinfo : EIATTR_KPARAM_INFO
	.align		4
.L_63:
        /*0018*/ 	.byte	0x04, 0x17
        /*001a*/ 	.short	(.L_65 - .L_64)
.L_64:
        /*001c*/ 	.word	0x00000000
        /*0020*/ 	.short	0x0005
        /*0022*/ 	.short	0x0020
        /*0024*/ 	.byte	0x00, 0xf5, 0x21, 0x00


	//----- nvinfo : EIATTR_KPARAM_INFO
	.align		4
.L_65:
        /*0028*/ 	.byte	0x04, 0x17
        /*002a*/ 	.short	(.L_67 - .L_66)
.L_66:
        /*002c*/ 	.word	0x00000000
        /*0030*/ 	.short	0x0004
        /*0032*/ 	.short	0x0018
        /*0034*/ 	.byte	0x00, 0xf5, 0x21, 0x00


	//----- nvinfo : EIATTR_KPARAM_INFO
	.align		4
.L_67:
        /*0038*/ 	.byte	0x04, 0x17
        /*003a*/ 	.short	(.L_69 - .L_68)
.L_68:
        /*003c*/ 	.word	0x00000000
        /*0040*/ 	.short	0x0003
        /*0042*/ 	.short	0x0010
        /*0044*/ 	.byte	0x00, 0xf5, 0x21, 0x00


	//----- nvinfo : EIATTR_KPARAM_INFO
	.align		4
.L_69:
        /*0048*/ 	.byte	0x04, 0x17
        /*004a*/ 	.short	(.L_71 - .L_70)
.L_70:
        /*004c*/ 	.word	0x00000000
        /*0050*/ 	.short	0x0002
        /*0052*/ 	.short	0x0008
        /*0054*/ 	.byte	0x00, 0xf5, 0x21, 0x00


	//----- nvinfo : EIATTR_KPARAM_INFO
	.align		4
.L_71:
        /*0058*/ 	.byte	0x04, 0x17
        /*005a*/ 	.short	(.L_73 - .L_72)
.L_72:
        /*005c*/ 	.word	0x00000000
        /*0060*/ 	.short	0x0001
        /*0062*/ 	.short	0x0004
        /*0064*/ 	.byte	0x00, 0xf0, 0x11, 0x00


	//----- nvinfo : EIATTR_KPARAM_INFO
	.align		4
.L_73:
        /*0068*/ 	.byte	0x04, 0x17
        /*006a*/ 	.short	(.L_75 - .L_74)
.L_74:
        /*006c*/ 	.word	0x00000000
        /*0070*/ 	.short	0x0000
        /*0072*/ 	.short	0x0000
        /*0074*/ 	.byte	0x00, 0xf0, 0x11, 0x00


	//----- nvinfo : EIATTR_SPARSE_MMA_MASK
	.align		4
.L_75:
        /*0078*/ 	.byte	0x03, 0x50
        /*007a*/ 	.short	0x0000


	//----- nvinfo : EIATTR_MAXREG_COUNT
	.align		4
        /*007c*/ 	.byte	0x03, 0x1b
        /*007e*/ 	.short	0x00ff


	//----- nvinfo : EIATTR_MERCURY_ISA_VERSION
	.align		4
        /*0080*/ 	.byte	0x03, 0x5f
        /*0082*/ 	.short	0x0101


	//----- nvinfo : EIATTR_VRC_CTA_INIT_COUNT
	.align		4
        /*0084*/ 	.byte	0x02, 0x4a
	.zero		1
	.zero		1


	//----- nvinfo : EIATTR_EXIT_INSTR_OFFSETS
	.align		4
        /*0088*/ 	.byte	0x04, 0x1c
        /*008a*/ 	.short	(.L_77 - .L_76)


	//   ....[0]....
.L_76:
        /*008c*/ 	.word	0x00000070


	//   ....[1]....
        /*0090*/ 	.word	0x000000c0


	//   ....[2]....
        /*0094*/ 	.word	0x00000c30


	//----- nvinfo : EIATTR_CRS_STACK_SIZE
	.align		4
.L_77:
        /*0098*/ 	.byte	0x04, 0x1e
        /*009a*/ 	.short	(.L_79 - .L_78)
.L_78:
        /*009c*/ 	.word	0x00000000


	//----- nvinfo : EIATTR_CBANK_PARAM_SIZE
	.align		4
.L_79:
        /*00a0*/ 	.byte	0x03, 0x19
        /*00a2*/ 	.short	0x0030


	//----- nvinfo : EIATTR_PARAM_CBANK
	.align		4
        /*00a4*/ 	.byte	0x04, 0x0a
        /*00a6*/ 	.short	(.L_81 - .L_80)
	.align		4
.L_80:
        /*00a8*/ 	.word	index@(.nv.constant0._Z33scatter_all_output_major_csr_halfiiP6__halfPKiS2_S2_S0_)
        /*00ac*/ 	.short	0x0380
        /*00ae*/ 	.short	0x0030


	//----- nvinfo : EIATTR_SW_WAR
	.align		4
.L_81:
        /*00b0*/ 	.byte	0x04, 0x36
        /*00b2*/ 	.short	(.L_83 - .L_82)
.L_82:
        /*00b4*/ 	.word	0x00000008
.L_83:


//--------------------- .nv.info._Z34scatter_all_output_major_csr_floatiiPfPKiS1_S1_S_ --------------------------
	.section	.nv.info._Z34scatter_all_output_major_csr_floatiiPfPKiS1_S1_S_,"",@"SHT_CUDA_INFO"
	.sectionflags	@""
	.align	4


	//----- nvinfo : EIATTR_CUDA_API_VERSION
	.align		4
        /*0000*/ 	.byte	0x04, 0x37
        /*0002*/ 	.short	(.L_85 - .L_84)
.L_84:
        /*0004*/ 	.word	0x00000082


	//----- nvinfo : EIATTR_KPARAM_INFO
	.align		4
.L_85:
        /*0008*/ 	.byte	0x04, 0x17
        /*000a*/ 	.short	(.L_87 - .L_86)
.L_86:
        /*000c*/ 	.word	0x00000000
        /*0010*/ 	.short	0x0006
        /*0012*/ 	.short	0x0028
        /*0014*/ 	.byte	0x00, 0xf5, 0x21, 0x00


	//----- nvinfo : EIATTR_KPARAM_INFO
	.align		4
.L_87:
        /*0018*/ 	.byte	0x04, 0x17
        /*001a*/ 	.short	(.L_89 - .L_88)
.L_88:
        /*001c*/ 	.word	0x00000000
        /*0020*/ 	.short	0x0005
        /*0022*/ 	.short	0x0020
        /*0024*/ 	.byte	0x00, 0xf5, 0x21, 0x00


	//----- nvinfo : EIATTR_KPARAM_INFO
	.align		4
.L_89:
        /*0028*/ 	.byte	0x04, 0x17
        /*002a*/ 	.short	(.L_91 - .L_90)
.L_90:
        /*002c*/ 	.word	0x00000000
        /*0030*/ 	.short	0x0004
        /*0032*/ 	.short	0x0018
        /*0034*/ 	.byte	0x00, 0xf5, 0x21, 0x00


	//----- nvinfo : EIATTR_KPARAM_INFO
	.align		4
.L_91:
        /*0038*/ 	.byte	0x04, 0x17
        /*003a*/ 	.short	(.L_93 - .L_92)
.L_92:
        /*003c*/ 	.word	0x00000000
        /*0040*/ 	.short	0x0003
        /*0042*/ 	.short	0x0010
        /*0044*/ 	.byte	0x00, 0xf5, 0x21, 0x00


	//----- nvinfo : EIATTR_KPARAM_INFO
	.align		4
.L_93:
        /*0048*/ 	.byte	0x04, 0x17
        /*004a*/ 	.short	(.L_95 - .L_94)
.L_94:
        /*004c*/ 	.word	0x00000000
        /*0050*/ 	.short	0x0002
        /*0052*/ 	.short	0x0008
        /*0054*/ 	.byte	0x00, 0xf5, 0x21, 0x00


	//----- nvinfo : EIATTR_KPARAM_INFO
	.align		4
.L_95:
        /*0058*/ 	.byte	0x04, 0x17
        /*005a*/ 	.short	(.L_97 - .L_96)
.L_96:
        /*005c*/ 	.word	0x00000000
        /*0060*/ 	.short	0x0001
        /*0062*/ 	.short	0x0004
        /*0064*/ 	.byte	0x00, 0xf0, 0x11, 0x00


	//----- nvinfo : EIATTR_KPARAM_INFO
	.align		4
.L_97:
        /*0068*/ 	.byte	0x04, 0x17
        /*006a*/ 	.short	(.L_99 - .L_98)
.L_98:
        /*006c*/ 	.word	0x00000000
        /*0070*/ 	.short	0x0000
        /*0072*/ 	.short	0x0000
        /*0074*/ 	.byte	0x00, 0xf0, 0x11, 0x00


	//----- nvinfo : EIATTR_SPARSE_MMA_MASK
	.align		4
.L_99:
        /*0078*/ 	.byte	0x03, 0x50
        /*007a*/ 	.short	0x0000


	//----- nvinfo : EIATTR_MAXREG_COUNT
	.align		4
        /*007c*/ 	.byte	0x03, 0x1b
        /*007e*/ 	.short	0x00ff


	//----- nvinfo : EIATTR_MERCURY_ISA_VERSION
	.align		4
        /*0080*/ 	.byte	0x03, 0x5f
        /*0082*/ 	.short	0x0101


	//----- nvinfo : EIATTR_VRC_CTA_INIT_COUNT
	.align		4
        /*0084*/ 	.byte	0x02, 0x4a
	.zero		1
	.zero		1


	//----- nvinfo : EIATTR_EXIT_INSTR_OFFSETS
	.align		4
        /*0088*/ 	.byte	0x04, 0x1c
        /*008a*/ 	.short	(.L_101 - .L_100)


	//   ....[0]....
.L_100:
        /*008c*/ 	.word	0x00000070


	//   ....[1]....
        /*0090*/ 	.word	0x000000c0


	//   ....[2]....
        /*0094*/ 	.word	0x00000ae0


	//----- nvinfo : EIATTR_CRS_STACK_SIZE
	.align		4
.L_101:
        /*0098*/ 	.byte	0x04, 0x1e
        /*009a*/ 	.short	(.L_103 - .L_102)
.L_102:
        /*009c*/ 	.word	0x00000000


	//----- nvinfo : EIATTR_CBANK_PARAM_SIZE
	.align		4
.L_103:
        /*00a0*/ 	.byte	0x03, 0x19
        /*00a2*/ 	.short	0x0030


	//----- nvinfo : EIATTR_PARAM_CBANK
	.align		4
        /*00a4*/ 	.byte	0x04, 0x0a
        /*00a6*/ 	.short	(.L_105 - .L_104)
	.align		4
.L_104:
        /*00a8*/ 	.word	index@(.nv.constant0._Z34scatter_all_output_major_csr_floatiiPfPKiS1_S1_S_)
        /*00ac*/ 	.short	0x0380
        /*00ae*/ 	.short	0x0030


	//----- nvinfo : EIATTR_SW_WAR
	.align		4
.L_105:
        /*00b0*/ 	.byte	0x04, 0x36
        /*00b2*/ 	.short	(.L_107 - .L_106)
.L_106:
        /*00b4*/ 	.word	0x00000008
.L_107:


//--------------------- .nv.info._Z33gather_all_input_major_csr_half_1iiP6__halfPKiS2_S2_S0_ --------------------------
	.section	.nv.info._Z33gather_all_input_major_csr_half_1iiP6__halfPKiS2_S2_S0_,"",@"SHT_CUDA_INFO"
	.sectionflags	@""
	.align	4


	//----- nvinfo : EIATTR_CUDA_API_VERSION
	.align		4
        /*0000*/ 	.byte	0x04, 0x37
        /*0002*/ 	.short	(.L_109 - .L_108)
.L_108:
        /*0004*/ 	.word	0x00000082


	//----- nvinfo : EIATTR_KPARAM_INFO
	.align		4
.L_109:
        /*0008*/ 	.byte	0x04, 0x17
        /*000a*/ 	.short	(.L_111 - .L_110)
.L_110:
        /*000c*/ 	.word	0x00000000
        /*0010*/ 	.short	0x0006
        /*0012*/ 	.short	0x0028
        /*0014*/ 	.byte	0x00, 0xf5, 0x21, 0x00


	//----- nvinfo : EIATTR_KPARAM_INFO
	.align		4
.L_111:
        /*0018*/ 	.byte	0x04, 0x17
        /*001a*/ 	.short	(.L_113 - .L_112)
.L_112:
        /*001c*/ 	.word	0x00000000
        /*0020*/ 	.short	0x0005
        /*0022*/ 	.short	0x0020
        /*0024*/ 	.byte	0x00, 0xf5, 0x21, 0x00


	//----- nvinfo : EIATTR_KPARAM_INFO
	.align		4
.L_113:
        /*0028*/ 	.byte	0x04, 0x17
        /*002a*/ 	.short	(.L_115 - .L_114)
.L_114:
        /*002c*/ 	.word	0x00000000
        /*0030*/ 	.short	0x0004
        /*0032*/ 	.short	0x0018
        /*0034*/ 	.byte	0x00, 0xf5, 0x21, 0x00


	//----- nvinfo : EIATTR_KPARAM_INFO
	.align		4
.L_115:
        /*0038*/ 	.byte	0x04, 0x17
        /*003a*/ 	.short	(.L_117 - .L_116)
.L_116:
        /*003c*/ 	.word	0x00000000
        /*0040*/ 	.short	0x0003
        /*0042*/ 	.short	0x0010
        /*0044*/ 	.byte	0x00, 0xf5, 0x21, 0x00


	//----- nvinfo : EIATTR_KPARAM_INFO
	.align		4
.L_117:
        /*0048*/ 	.byte	0x04, 0x17
        /*004a*/ 	.short	(.L_119 - .L_118)
.L_118:
        /*004c*/ 	.word	0x00000000
        /*0050*/ 	.short	0x0002
        /*0052*/ 	.short	0x0008
        /*0054*/ 	.byte	0x00, 0xf5, 0x21, 0x00


	//----- nvinfo : EIATTR_KPARAM_INFO
	.align		4
.L_119:
        /*0058*/ 	.byte	0x04, 0x17
        /*005a*/ 	.short	(.L_121 - .L_120)
.L_120:
        /*005c*/ 	.word	0x00000000
        /*0060*/ 	.short	0x0001
        /*0062*/ 	.short	0x0004
        /*0064*/ 	.byte	0x00, 0xf0, 0x11, 0x00


	//----- nvinfo : EIATTR_KPARAM_INFO
	.align		4
.L_121:
        /*0068*/ 	.byte	0x04, 0x17
        /*006a*/ 	.short	(.L_123 - .L_122)
.L_122:
        /*006c*/ 	.word	0x00000000
        /*0070*/ 	.short	0x0000
        /*0072*/ 	.short	0x0000
        /*0074*/ 	.byte	0x00, 0xf0, 0x11, 0x00


	//----- nvinfo : EIATTR_SPARSE_MMA_MASK
	.align		4
.L_123:
        /*0078*/ 	.byte	0x03, 0x50
        /*007a*/ 	.short	0x0000


	//----- nvinfo : EIATTR_MAXREG_COUNT
	.align		4
        /*007c*/ 	.byte	0x03, 0x1b
        /*007e*/ 	.short	0x00ff


	//----- nvinfo : EIATTR_MERCURY_ISA_VERSION
	.align		4
        /*0080*/ 	.byte	0x03, 0x5f
        /*0082*/ 	.short	0x0101


	//----- nvinfo : EIATTR_VRC_CTA_INIT_COUNT
	.align		4
        /*0084*/ 	.byte	0x02, 0x4a
	.zero		1
	.zero		1


	//----- nvinfo : EIATTR_EXIT_INSTR_OFFSETS
	.align		4
        /*0088*/ 	.byte	0x04, 0x1c
        /*008a*/ 	.short	(.L_125 - .L_124)


	//   ....[0]....
.L_124:
        /*008c*/ 	.word	0x00000070


	//   ....[1]....
        /*0090*/ 	.word	0x00000100


	//   ....[2]....
        /*0094*/ 	.word	0x00000360


	//----- nvinfo : EIATTR_CRS_STACK_SIZE
	.align		4
.L_125:
        /*0098*/ 	.byte	0x04, 0x1e
        /*009a*/ 	.short	(.L_127 - .L_126)
.L_126:
        /*009c*/ 	.word	0x00000000


	//----- nvinfo : EIATTR_CBANK_PARAM_SIZE
	.align		4
.L_127:
        /*00a0*/ 	.byte	0x03, 0x19
        /*00a2*/ 	.short	0x0030


	//----- nvinfo : EIATTR_PARAM_CBANK
	.align		4
        /*00a4*/ 	.byte	0x04, 0x0a
        /*00a6*/ 	.short	(.L_129 - .L_128)
	.align		4
.L_128:
        /*00a8*/ 	.word	index@(.nv.constant0._Z33gather_all_input_major_csr_half_1iiP6__halfPKiS2_S2_S0_)
        /*00ac*/ 	.short	0x0380
        /*00ae*/ 	.short	0x0030


	//----- nvinfo : EIATTR_SW_WAR
	.align		4
.L_129:
        /*00b0*/ 	.byte	0x04, 0x36
        /*00b2*/ 	.short	(.L_131 - .L_130)
.L_130:
        /*00b4*/ 	.word	0x00000008
.L_131:


//--------------------- .nv.info._Z41gather_all_input_major_csr_half_2aligned8iiP6__halfPKiS2_S2_S0_ --------------------------
	.section	.nv.info._Z41gather_all_input_major_csr_half_2aligned8iiP6__halfPKiS2_S2_S0_,"",@"SHT_CUDA_INFO"
	.sectionflags	@""
	.align	4


	//----- nvinfo : EIATTR_CUDA_API_VERSION
	.align		4
        /*0000*/ 	.byte	0x04, 0x37
        /*0002*/ 	.short	(.L_133 - .L_132)
.L_132:
        /*0004*/ 	.word	0x00000082


	//----- nvinfo : EIATTR_KPARAM_INFO
	.align		4
.L_133:
        /*0008*/ 	.byte	0x04, 0x17
        /*000a*/ 	.short	(.L_135 - .L_134)
.L_134:
        /*000c*/ 	.word	0x00000000
        /*0010*/ 	.short	0x0006
        /*0012*/ 	.short	0x0028
        /*0014*/ 	.byte	0x00, 0xf5, 0x21, 0x00


	//----- nvinfo : EIATTR_KPARAM_INFO
	.align		4
.L_135:
        /*0018*/ 	.byte	0x04, 0x17
        /*001a*/ 	.short	(.L_137 - .L_136)
.L_136:
        /*001c*/ 	.word	0x00000000
        /*0020*/ 	.short	0x0005
        /*0022*/ 	.short	0x0020
        /*0024*/ 	.byte	0x00, 0xf5, 0x21, 0x00


	//----- nvinfo : EIATTR_KPARAM_INFO
	.align		4
.L_137:
        /*0028*/ 	.byte	0x04, 0x17
        /*002a*/ 	.short	(.L_139 - .L_138)
.L_138:
        /*002c*/ 	.word	0x00000000
        /*0030*/ 	.short	0x0004
        /*0032*/ 	.short	0x0018
        /*0034*/ 	.byte	0x00, 0xf5, 0x21, 0x00


	//----- nvinfo : EIATTR_KPARAM_INFO
	.align		4
.L_139:
        /*0038*/ 	.byte	0x04, 0x17
        /*003a*/ 	.short	(.L_141 - .L_140)
.L_140:
        /*003c*/ 	.word	0x00000000
        /*0040*/ 	.short	0x0003
        /*0042*/ 	.short	0x0010
        /*0044*/ 	.byte	0x00, 0xf5, 0x21, 0x00


	//----- nvinfo : EIATTR_KPARAM_INFO
	.align		4
.L_141:
        /*0048*/ 	.byte	0x04, 0x17
        /*004a*/ 	.short	(.L_143 - .L_142)
.L_142:
        /*004c*/ 	.word	0x00000000
        /*0050*/ 	.short	0x0002
        /*0052*/ 	.short	0x0008
        /*0054*/ 	.byte	0x00, 0xf5, 0x21, 0x00


	//----- nvinfo : EIATTR_KPARAM_INFO
	.align		4
.L_143:
        /*0058*/ 	.byte	0x04, 0x17
        /*005a*/ 	.short	(.L_145 - .L_144)
.L_144:
        /*005c*/ 	.word	0x00000000
        /*0060*/ 	.short	0x0001
        /*0062*/ 	.short	0x0004
        /*0064*/ 	.byte	0x00, 0xf0, 0x11, 0x00


	//----- nvinfo : EIATTR_KPARAM_INFO
	.align		4
.L_145:
        /*0068*/ 	.byte	0x04, 0x17
        /*006a*/ 	.short	(.L_147 - .L_146)
.L_146:
        /*006c*/ 	.word	0x00000000
        /*0070*/ 	.short	0x0000
        /*0072*/ 	.short	0x0000
        /*0074*/ 	.byte	0x00, 0xf0, 0x11, 0x00


	//----- nvinfo : EIATTR_SPARSE_MMA_MASK
	.align		4
.L_147:
        /*0078*/ 	.byte	0x03, 0x50
        /*007a*/ 	.short	0x0000


	//----- nvinfo : EIATTR_MAXREG_COUNT
	.align		4
        /*007c*/ 	.byte	0x03, 0x1b
        /*007e*/ 	.short	0x00ff


	//----- nvinfo : EIATTR_MERCURY_ISA_VERSION
	.align		4
        /*0080*/ 	.byte	0x03, 0x5f
        /*0082*/ 	.short	0x0101


	//----- nvinfo : EIATTR_VRC_CTA_INIT_COUNT
	.align		4
        /*0084*/ 	.byte	0x02, 0x4a
	.zero		1
	.zero		1


	//----- nvinfo : EIATTR_EXIT_INSTR_OFFSETS
	.align		4
        /*0088*/ 	.byte	0x04, 0x1c
        /*008a*/ 	.short	(.L_149 - .L_148)


	//   ....[0]....
.L_148:
        /*008c*/ 	.word	0x000000d0


	//   ....[1]....
        /*0090*/ 	.word	0x00000170


	//   ....[2]....
        /*0094*/ 	.word	0x000004c0


	//----- nvinfo : EIATTR_CRS_STACK_SIZE
	.align		4
.L_149:
        /*0098*/ 	.byte	0x04, 0x1e
        /*009a*/ 	.short	(.L_151 - .L_150)
.L_150:
        /*009c*/ 	.word	0x00000000


	//----- nvinfo : EIATTR_CBANK_PARAM_SIZE
	.align		4
.L_151:
        /*00a0*/ 	.byte	0x03, 0x19
        /*00a2*/ 	.short	0x0030


	//----- nvinfo : EIATTR_PARAM_CBANK
	.align		4
        /*00a4*/ 	.byte	0x04, 0x0a
        /*00a6*/ 	.short	(.L_153 - .L_152)
	.align		4
.L_152:
        /*00a8*/ 	.word	index@(.nv.constant0._Z41gather_all_input_major_csr_half_2aligned8iiP6__halfPKiS2_S2_S0_)
        /*00ac*/ 	.short	0x0380
        /*00ae*/ 	.short	0x0030


	//----- nvinfo : EIATTR_SW_WAR
	.align		4
.L_153:
        /*00b0*/ 	.byte	0x04, 0x36
        /*00b2*/ 	.short	(.L_155 - .L_154)
.L_154:
        /*00b4*/ 	.word	0x00000008
.L_155:


//--------------------- .nv.info._Z33gather_all_input_major_csr_half_2iiP6__halfPKiS2_S2_S0_ --------------------------
	.section	.nv.info._Z33gather_all_input_major_csr_half_2iiP6__halfPKiS2_S2_S0_,"",@"SHT_CUDA_INFO"
	.sectionflags	@""
	.align	4


	//----- nvinfo : EIATTR_CUDA_API_VERSION
	.align		4
        /*0000*/ 	.byte	0x04, 0x37
        /*0002*/ 	.short	(.L_157 - .L_156)
.L_156:
        /*0004*/ 	.word	0x00000082


	//----- nvinfo : EIATTR_KPARAM_INFO
	.align		4
.L_157:
        /*0008*/ 	.byte	0x04, 0x17
        /*000a*/ 	.short	(.L_159 - .L_158)
.L_158:
        /*000c*/ 	.word	0x00000000
        /*0010*/ 	.short	0x0006
        /*0012*/ 	.short	0x0028
        /*0014*/ 	.byte	0x00, 0xf5, 0x21, 0x00


	//----- nvinfo : EIATTR_KPARAM_INFO
	.align		4
.L_159:
        /*0018*/ 	.byte	0x04, 0x17
        /*001a*/ 	.short	(.L_161 - .L_160)
.L_160:
        /*001c*/ 	.word	0x00000000
        /*0020*/ 	.short	0x0005
        /*0022*/ 	.short	0x0020
        /*0024*/ 	.byte	0x00, 0xf5, 0x21, 0x00


	//----- nvinfo : EIATTR_KPARAM_INFO
	.align		4
.L_161:
        /*0028*/ 	.byte	0x04, 0x17
        /*002a*/ 	.short	(.L_163 - .L_162)
.L_162:
        /*002c*/ 	.word	0x00000000
        /*0030*/ 	.short	0x0004
        /*0032*/ 	.short	0x0018
        /*0034*/ 	.byte	0x00, 0xf5, 0x21, 0x00


	//----- nvinfo : EIATTR_KPARAM_INFO
	.align		4
.L_163:
        /*0038*/ 	.byte	0x04, 0x17
        /*003a*/ 	.short	(.L_165 - .L_164)
.L_164:
        /*003c*/ 	.word	0x00000000
        /*0040*/ 	.short	0x0003
        /*0042*/ 	.short	0x0010
        /*0044*/ 	.byte	0x00, 0xf5, 0x21, 0x00


	//----- nvinfo : EIATTR_KPARAM_INFO
	.align		4
.L_165:
        /*0048*/ 	.byte	0x04, 0x17
        /*004a*/ 	.short	(.L_167 - .L_166)
.L_166:
        /*004c*/ 	.word	0x00000000
        /*0050*/ 	.short	0x0002
        /*0052*/ 	.short	0x0008
        /*0054*/ 	.byte	0x00, 0xf5, 0x21, 0x00


	//----- nvinfo : EIATTR_KPARAM_INFO
	.align		4
.L_167:
        /*0058*/ 	.byte	0x04, 0x17
        /*005a*/ 	.short	(.L_169 - .L_168)
.L_168:
        /*005c*/ 	.word	0x00000000
        /*0060*/ 	.short	0x0001
        /*0062*/ 	.short	0x0004
        /*0064*/ 	.byte	0x00, 0xf0, 0x11, 0x00


	//----- nvinfo : EIATTR_KPARAM_INFO
	.align		4
.L_169:
        /*0068*/ 	.byte	0x04, 0x17
        /*006a*/ 	.short	(.L_171 - .L_170)
.L_170:
        /*006c*/ 	.word	0x00000000
        /*0070*/ 	.short	0x0000
        /*0072*/ 	.short	0x0000
        /*0074*/ 	.byte	0x00, 0xf0, 0x11, 0x00


	//----- nvinfo : EIATTR_SPARSE_MMA_MASK
	.align		4
.L_171:
        /*0078*/ 	.byte	0x03, 0x50
        /*007a*/ 	.short	0x0000


	//----- nvinfo : EIATTR_MAXREG_COUNT
	.align		4
        /*007c*/ 	.byte	0x03, 0x1b
        /*007e*/ 	.short	0x00ff


	//----- nvinfo : EIATTR_MERCURY_ISA_VERSION
	.align		4
        /*0080*/ 	.byte	0x03, 0x5f
        /*0082*/ 	.short	0x0101


	//----- nvinfo : EIATTR_VRC_CTA_INIT_COUNT
	.align		4
        /*0084*/ 	.byte	0x02, 0x4a
	.zero		1
	.zero		1


	//----- nvinfo : EIATTR_EXIT_INSTR_OFFSETS
	.align		4
        /*0088*/ 	.byte	0x04, 0x1c
        /*008a*/ 	.short	(.L_173 - .L_172)


	//   ....[0]....
.L_172:
        /*008c*/ 	.word	0x00000070


	//   ....[1]....
        /*0090*/ 	.word	0x00000100


	//   ....[2]....
        /*0094*/ 	.word	0x00000390


	//----- nvinfo : EIATTR_CRS_STACK_SIZE
	.align		4
.L_173:
        /*0098*/ 	.byte	0x04, 0x1e
        /*009a*/ 	.short	(.L_175 - .L_174)
.L_174:
        /*009c*/ 	.word	0x00000000


	//----- nvinfo : EIATTR_CBANK_PARAM_SIZE
	.align		4
.L_175:
        /*00a0*/ 	.byte	0x03, 0x19
        /*00a2*/ 	.short	0x0030


	//----- nvinfo : EIATTR_PARAM_CBANK
	.align		4
        /*00a4*/ 	.byte	0x04, 0x0a
        /*00a6*/ 	.short	(.L_177 - .L_176)
	.align		4
.L_176:
        /*00a8*/ 	.word	index@(.nv.constant0._Z33gather_all_input_major_csr_half_2iiP6__halfPKiS2_S2_S0_)
        /*00ac*/ 	.short	0x0380
        /*00ae*/ 	.short	0x0030


	//----- nvinfo : EIATTR_SW_WAR
	.align		4
.L_177:
        /*00b0*/ 	.byte	0x04, 0x36
        /*00b2*/ 	.short	(.L_179 - .L_178)
.L_178:
        /*00b4*/ 	.word	0x00000008
.L_179:


//--------------------- .nv.info._Z33gather_all_input_major_csr_half_4iiP6__halfPKiS2_S2_S0_ --------------------------
	.section	.nv.info._Z33gather_all_input_major_csr_half_4iiP6__halfPKiS2_S2_S0_,"",@"SHT_CUDA_INFO"
	.sectionflags	@""
	.align	4


	//----- nvinfo : EIATTR_CUDA_API_VERSION
	.align		4
        /*0000*/ 	.byte	0x04, 0x37
        /*0002*/ 	.short	(.L_181 - .L_180)
.L_180:
        /*0004*/ 	.word	0x00000082


	//----- nvinfo : EIATTR_KPARAM_INFO
	.align		4
.L_181:
        /*0008*/ 	.byte	0x04, 0x17
        /*000a*/ 	.short	(.L_183 - .L_182)
.L_182:
        /*000c*/ 	.word	0x00000000
        /*0010*/ 	.short	0x0006
        /*0012*/ 	.short	0x0028
        /*0014*/ 	.byte	0x00, 0xf5, 0x21, 0x00


	//----- nvinfo : EIATTR_KPARAM_INFO
	.align		4
.L_183:
        /*0018*/ 	.byte	0x04, 0x17
        /*001a*/ 	.short	(.L_185 - .L_184)
.L_184:
        /*001c*/ 	.word	0x00000000
        /*0020*/ 	.short	0x0005
        /*0022*/ 	.short	0x0020
        /*0024*/ 	.byte	0x00, 0xf5, 0x21, 0x00


	//----- nvinfo : EIATTR_KPARAM_INFO
	.align		4
.L_185:
        /*0028*/ 	.byte	0x04, 0x17
        /*002a*/ 	.short	(.L_187 - .L_186)
.L_186:
        /*002c*/ 	.word	0x00000000
        /*0030*/ 	.short	0x0004
        /*0032*/ 	.short	0x0018
        /*0034*/ 	.byte	0x00, 0xf5, 0x21, 0x00


	//----- nvinfo : EIATTR_KPARAM_INFO
	.align		4
.L_187:
        /*0038*/ 	.byte	0x04, 0x17
        /*003a*/ 	.short	(.L_189 - .L_188)
.L_188:
        /*003c*/ 	.word	0x00000000
        /*0040*/ 	.short	0x0003
        /*0042*/ 	.short	0x0010
        /*0044*/ 	.byte	0x00, 0xf5, 0x21, 0x00


	//----- nvinfo : EIATTR_KPARAM_INFO
	.align		4
.L_189:
        /*0048*/ 	.byte	0x04, 0x17
        /*004a*/ 	.short	(.L_191 - .L_190)
.L_190:
        /*004c*/ 	.word	0x00000000
        /*0050*/ 	.short	0x0002
        /*0052*/ 	.short	0x0008
        /*0054*/ 	.byte	0x00, 0xf5, 0x21, 0x00


	//----- nvinfo : EIATTR_KPARAM_INFO
	.align		4
.L_191:
        /*0058*/ 	.byte	0x04, 0x17
        /*005a*/ 	.short	(.L_193 - .L_192)
.L_192:
        /*005c*/ 	.word	0x00000000
        /*0060*/ 	.short	0x0001
        /*0062*/ 	.short	0x0004
        /*0064*/ 	.byte	0x00, 0xf0, 0x11, 0x00


	//----- nvinfo : EIATTR_KPARAM_INFO
	.align		4
.L_193:
        /*0068*/ 	.byte	0x04, 0x17
        /*006a*/ 	.short	(.L_195 - .L_194)
.L_194:
        /*006c*/ 	.word	0x00000000
        /*0070*/ 	.short	0x0000
        /*0072*/ 	.short	0x0000
        /*0074*/ 	.byte	0x00, 0xf0, 0x11, 0x00


	//----- nvinfo : EIATTR_SPARSE_MMA_MASK
	.align		4
.L_195:
        /*0078*/ 	.byte	0x03, 0x50
        /*007a*/ 	.short	0x0000


	//----- nvinfo : EIATTR_MAXREG_COUNT
	.align		4
        /*007c*/ 	.byte	0x03, 0x1b
        /*007e*/ 	.short	0x00ff


	//----- nvinfo : EIATTR_MERCURY_ISA_VERSION
	.align		4
        /*0080*/ 	.byte	0x03, 0x5f
        /*0082*/ 	.short	0x0101


	//----- nvinfo : EIATTR_VRC_CTA_INIT_COUNT
	.align		4
        /*0084*/ 	.byte	0x02, 0x4a
	.zero		1
	.zero		1


	//----- nvinfo : EIATTR_EXIT_INSTR_OFFSETS
	.align		4
        /*0088*/ 	.byte	0x04, 0x1c
        /*008a*/ 	.short	(.L_197 - .L_196)


	//   ....[0]....
.L_196:
        /*008c*/ 	.word	0x00000070


	//   ....[1]....
        /*0090*/ 	.word	0x00000100


	//   ....[2]....
        /*0094*/ 	.word	0x00000390


	//----- nvinfo : EIATTR_CRS_STACK_SIZE
	.align		4
.L_197:
        /*0098*/ 	.byte	0x04, 0x1e
        /*009a*/ 	.short	(.L_199 - .L_198)
.L_198:
        /*009c*/ 	.word	0x00000000


	//----- nvinfo : EIATTR_CBANK_PARAM_SIZE
	.align		4
.L_199:
        /*00a0*/ 	.byte	0x03, 0x19
        /*00a2*/ 	.short	0x0030


	//----- nvinfo : EIATTR_PARAM_CBANK
	.align		4
        /*00a4*/ 	.byte	0x04, 0x0a
        /*00a6*/ 	.short	(.L_201 - .L_200)
	.align		4
.L_200:
        /*00a8*/ 	.word	index@(.nv.constant0._Z33gather_all_input_major_csr_half_4iiP6__halfPKiS2_S2_S0_)
        /*00ac*/ 	.short	0x0380
        /*00ae*/ 	.short	0x0030


	//----- nvinfo : EIATTR_SW_WAR
	.align		4
.L_201:
        /*00b0*/ 	.byte	0x04, 0x36
        /*00b2*/ 	.short	(.L_203 - .L_202)
.L_202:
        /*00b4*/ 	.word	0x00000008
.L_203:


//--------------------- .nv.info._Z33gather_all_input_major_csr_half_8iiP6__halfPKiS2_S2_S0_ --------------------------
	.section	.nv.info._Z33gather_all_input_major_csr_half_8iiP6__halfPKiS2_S2_S0_,"",@"SHT_CUDA_INFO"
	.sectionflags	@""
	.align	4


	//----- nvinfo : EIATTR_CUDA_API_VERSION
	.align		4
        /*0000*/ 	.byte	0x04, 0x37
        /*0002*/ 	.short	(.L_205 - .L_204)
.L_204:
        /*0004*/ 	.word	0x00000082


	//----- nvinfo : EIATTR_KPARAM_INFO
	.align		4
.L_205:
        /*0008*/ 	.byte	0x04, 0x17
        /*000a*/ 	.short	(.L_207 - .L_206)
.L_206:
        /*000c*/ 	.word	0x00000000
        /*0010*/ 	.short	0x0006
        /*0012*/ 	.short	0x0028
        /*0014*/ 	.byte	0x00, 0xf5, 0x21, 0x00


	//----- nvinfo : EIATTR_KPARAM_INFO
	.align		4
.L_207:
        /*0018*/ 	.byte	0x04, 0x17
        /*001a*/ 	.short	(.L_209 - .L_208)
.L_208:
        /*001c*/ 	.word	0x00000000
        /*0020*/ 	.short	0x0005
        /*0022*/ 	.short	0x0020
        /*0024*/ 	.byte	0x00, 0xf5, 0x21, 0x00


	//----- nvinfo : EIATTR_KPARAM_INFO
	.align		4
.L_209:
        /*0028*/ 	.byte	0x04, 0x17
        /*002a*/ 	.short	(.L_211 - .L_210)
.L_210:
        /*002c*/ 	.word	0x00000000
        /*0030*/ 	.short	0x0004
        /*0032*/ 	.short	0x0018
        /*0034*/ 	.byte	0x00, 0xf5, 0x21, 0x00


	//----- nvinfo : EIATTR_KPARAM_INFO
	.align		4
.L_211:
        /*0038*/ 	.byte	0x04, 0x17
        /*003a*/ 	.short	(.L_213 - .L_212)
.L_212:
        /*003c*/ 	.word	0x00000000
        /*0040*/ 	.short	0x0003
        /*0042*/ 	.short	0x0010
        /*0044*/ 	.byte	0x00, 0xf5, 0x21, 0x00


	//----- nvinfo : EIATTR_KPARAM_INFO
	.align		4
.L_213:
        /*0048*/ 	.byte	0x04, 0x17
        /*004a*/ 	.short	(.L_215 - .L_214)
.L_214:
        /*004c*/ 	.word	0x00000000
        /*0050*/ 	.short	0x0002
        /*0052*/ 	.short	0x0008
        /*0054*/ 	.byte	0x00, 0xf5, 0x21, 0x00


	//----- nvinfo : EIATTR_KPARAM_INFO
	.align		4
.L_215:
        /*0058*/ 	.byte	0x04, 0x17
        /*005a*/ 	.short	(.L_217 - .L_216)
.L_216:
        /*005c*/ 	.word	0x00000000
        /*0060*/ 	.short	0x0001
        /*0062*/ 	.short	0x0004
        /*0064*/ 	.byte	0x00, 0xf0, 0x11, 0x00


	//----- nvinfo : EIATTR_KPARAM_INFO
	.align		4
.L_217:
        /*0068*/ 	.byte	0x04, 0x17
        /*006a*/ 	.short	(.L_219 - .L_218)
.L_218:
        /*006c*/ 	.word	0x00000000
        /*0070*/ 	.short	0x0000
        /*0072*/ 	.short	0x0000
        /*0074*/ 	.byte	0x00, 0xf0, 0x11, 0x00


	//----- nvinfo : EIATTR_SPARSE_MMA_MASK
	.align		4
.L_219:
        /*0078*/ 	.byte	0x03, 0x50
        /*007a*/ 	.short	0x0000


	//----- nvinfo : EIATTR_MAXREG_COUNT
	.align		4
        /*007c*/ 	.byte	0x03, 0x1b
        /*007e*/ 	.short	0x00ff


	//----- nvinfo : EIATTR_MERCURY_ISA_VERSION
	.align		4
        /*0080*/ 	.byte	0x03, 0x5f
        /*0082*/ 	.short	0x0101


	//----- nvinfo : EIATTR_VRC_CTA_INIT_COUNT
	.align		4
        /*0084*/ 	.byte	0x02, 0x4a
	.zero		1
	.zero		1


	//----- nvinfo : EIATTR_EXIT_INSTR_OFFSETS
	.align		4
        /*0088*/ 	.byte	0x04, 0x1c
        /*008a*/ 	.short	(.L_221 - .L_220)


	//   ....[0]....
.L_220:
        /*008c*/ 	.word	0x00000070


	//   ....[1]....
        /*0090*/ 	.word	0x00000100


	//   ....[2]....
        /*0094*/ 	.word	0x00000380


	//----- nvinfo : EIATTR_CRS_STACK_SIZE
	.align		4
.L_221:
        /*0098*/ 	.byte	0x04, 0x1e
        /*009a*/ 	.short	(.L_223 - .L_222)
.L_222:
        /*009c*/ 	.word	0x00000000


	//----- nvinfo : EIATTR_CBANK_PARAM_SIZE
	.align		4
.L_223:
        /*00a0*/ 	.byte	0x03, 0x19
        /*00a2*/ 	.short	0x0030


	//----- nvinfo : EIATTR_PARAM_CBANK
	.align		4
        /*00a4*/ 	.byte	0x04, 0x0a
        /*00a6*/ 	.short	(.L_225 - .L_224)
	.align		4
.L_224:
        /*00a8*/ 	.word	index@(.nv.constant0._Z33gather_all_input_major_csr_half_8iiP6__halfPKiS2_S2_S0_)
        /*00ac*/ 	.short	0x0380
        /*00ae*/ 	.short	0x0030


	//----- nvinfo : EIATTR_SW_WAR
	.align		4
.L_225:
        /*00b0*/ 	.byte	0x04, 0x36
        /*00b2*/ 	.short	(.L_227 - .L_226)
.L_226:
        /*00b4*/ 	.word	0x00000008
.L_227:


//--------------------- .nv.info._Z42gather_all_input_major_csr_float_2aligned4iiPfPKiS1_S1_S_ --------------------------
	.section	.nv.info._Z42gather_all_input_major_csr_float_2aligned4iiPfPKiS1_S1_S_,"",@"SHT_CUDA_INFO"
	.sectionflags	@""
	.align	4


	//----- nvinfo : EIATTR_CUDA_API_VERSION
	.align		4
        /*0000*/ 	.byte	0x04, 0x37
        /*0002*/ 	.short	(.L_229 - .L_228)
.L_228:
        /*0004*/ 	.word	0x00000082


	//----- nvinfo : EIATTR_KPARAM_INFO
	.align		4
.L_229:
        /*0008*/ 	.byte	0x04, 0x17
        /*000a*/ 	.short	(.L_231 - .L_230)
.L_230:
        /*000c*/ 	.word	0x00000000
        /*0010*/ 	.short	0x0006
        /*0012*/ 	.short	0x0028
        /*0014*/ 	.byte	0x00, 0xf5, 0x21, 0x00


	//----- nvinfo : EIATTR_KPARAM_INFO
	.align		4
.L_231:
        /*0018*/ 	.byte	0x04, 0x17
        /*001a*/ 	.short	(.L_233 - .L_232)
.L_232:
        /*001c*/ 	.word	0x00000000
        /*0020*/ 	.short	0x0005
        /*0022*/ 	.short	0x0020
        /*0024*/ 	.byte	0x00, 0xf5, 0x21, 0x00


	//----- nvinfo : EIATTR_KPARAM_INFO
	.align		4
.L_233:
        /*0028*/ 	.byte	0x04, 0x17
        /*002a*/ 	.short	(.L_235 - .L_234)
.L_234:
        /*002c*/ 	.word	0x00000000
        /*0030*/ 	.short	0x0004
        /*0032*/ 	.short	0x0018
        /*0034*/ 	.byte	0x00, 0xf5, 0x21, 0x00


	//----- nvinfo : EIATTR_KPARAM_INFO
	.align		4
.L_235:
        /*0038*/ 	.byte	0x04, 0x17
        /*003a*/ 	.short	(.L_237 - .L_236)
.L_236:
        /*003c*/ 	.word	0x00000000
        /*0040*/ 	.short	0x0003
        /*0042*/ 	.short	0x0010
        /*0044*/ 	.byte	0x00, 0xf5, 0x21, 0x00


	//----- nvinfo : EIATTR_KPARAM_INFO
	.align		4
.L_237:
        /*0048*/ 	.byte	0x04, 0x17
        /*004a*/ 	.short	(.L_239 - .L_238)
.L_238:
        /*004c*/ 	.word	0x00000000
        /*0050*/ 	.short	0x0002
        /*0052*/ 	.short	0x0008
        /*0054*/ 	.byte	0x00, 0xf5, 0x21, 0x00


	//----- nvinfo : EIATTR_KPARAM_INFO
	.align		4
.L_239:
        /*0058*/ 	.byte	0x04, 0x17
        /*005a*/ 	.short	(.L_241 - .L_240)
.L_240:
        /*005c*/ 	.word	0x00000000
        /*0060*/ 	.short	0x0001
        /*0062*/ 	.short	0x0004
        /*0064*/ 	.byte	0x00, 0xf0, 0x11, 0x00


	//----- nvinfo : EIATTR_KPARAM_INFO
	.align		4
.L_241:
        /*0068*/ 	.byte	0x04, 0x17
        /*006a*/ 	.short	(.L_243 - .L_242)
.L_242:
        /*006c*/ 	.word	0x00000000
        /*0070*/ 	.short	0x0000
        /*0072*/ 	.short	0x0000
        /*0074*/ 	.byte	0x00, 0xf0, 0x11, 0x00


	//----- nvinfo : EIATTR_SPARSE_MMA_MASK
	.align		4
.L_243:
        /*0078*/ 	.byte	0x03, 0x50
        /*007a*/ 	.short	0x0000


	//----- nvinfo : EIATTR_MAXREG_COUNT
	.align		4
        /*007c*/ 	.byte	0x03, 0x1b
        /*007e*/ 	.short	0x00ff


	//----- nvinfo : EIATTR_MERCURY_ISA_VERSION
	.align		4
        /*0080*/ 	.byte	0x03, 0x5f
        /*0082*/ 	.short	0x0101


	//----- nvinfo : EIATTR_VRC_CTA_INIT_COUNT
	.align		4
        /*0084*/ 	.byte	0x02, 0x4a
	.zero		1
	.zero		1


	//----- nvinfo : EIATTR_EXIT_INSTR_OFFSETS
	.align		4
        /*0088*/ 	.byte	0x04, 0x1c
        /*008a*/ 	.short	(.L_245 - .L_244)


	//   ....[0]....
.L_244:
        /*008c*/ 	.word	0x00000070


	//   ....[1]....
        /*0090*/ 	.word	0x00000100


	//   ....[2]....
        /*0094*/ 	.word	0x00000400


	//----- nvinfo : EIATTR_CRS_STACK_SIZE
	.align		4
.L_245:
        /*0098*/ 	.byte	0x04, 0x1e
        /*009a*/ 	.short	(.L_247 - .L_246)
.L_246:
        /*009c*/ 	.word	0x00000000


	//----- nvinfo : EIATTR_CBANK_PARAM_SIZE
	.align		4
.L_247:
        /*00a0*/ 	.byte	0x03, 0x19
        /*00a2*/ 	.short	0x0030


	//----- nvinfo : EIATTR_PARAM_CBANK
	.align		4
        /*00a4*/ 	.byte	0x04, 0x0a
        /*00a6*/ 	.short	(.L_249 - .L_248)
	.align		4
.L_248:
        /*00a8*/ 	.word	index@(.nv.constant0._Z42gather_all_input_major_csr_float_2aligned4iiPfPKiS1_S1_S_)
        /*00ac*/ 	.short	0x0380
        /*00ae*/ 	.short	0x0030


	//----- nvinfo : EIATTR_SW_WAR
	.align		4
.L_249:
        /*00b0*/ 	.byte	0x04, 0x36
        /*00b2*/ 	.short	(.L_251 - .L_250)
.L_250:
        /*00b4*/ 	.word	0x00000008
.L_251:


//--------------------- .nv.info._Z34gather_all_input_major_csr_float_2iiPfPKiS1_S1_S_ --------------------------
	.section	.nv.info._Z34gather_all_input_major_csr_float_2iiPfPKiS1_S1_S_,"",@"SHT_CUDA_INFO"
	.sectionflags	@""
	.align	4


	//----- nvinfo : EIATTR_CUDA_API_VERSION
	.align		4
        /*0000*/ 	.byte	0x04, 0x37
        /*0002*/ 	.short	(.L_253 - .L_252)
.L_252:
        /*0004*/ 	.word	0x00000082


	//----- nvinfo : EIATTR_KPARAM_INFO
	.align		4
.L_253:
        /*0008*/ 	.byte	0x04, 0x17
        /*000a*/ 	.short	(.L_255 - .L_254)
.L_254:
        /*000c*/ 	.word	0x00000000
        /*0010*/ 	.short	0x0006
        /*0012*/ 	.short	0x0028
        /*0014*/ 	.byte	0x00, 0xf5, 0x21, 0x00


	//----- nvinfo : EIATTR_KPARAM_INFO
	.align		4
.L_255:
        /*0018*/ 	.byte	0x04, 0x17
        /*001a*/ 	.short	(.L_257 - .L_256)
.L_256:
        /*001c*/ 	.word	0x00000000
        /*0020*/ 	.short	0x0005
        /*0022*/ 	.short	0x0020
        /*0024*/ 	.byte	0x00, 0xf5, 0x21, 0x00


	//----- nvinfo : EIATTR_KPARAM_INFO
	.align		4
.L_257:
        /*0028*/ 	.byte	0x04, 0x17
        /*002a*/ 	.short	(.L_259 - .L_258)
.L_258:
        /*002c*/ 	.word	0x00000000
        /*0030*/ 	.short	0x0004
        /*0032*/ 	.short	0x0018
        /*0034*/ 	.byte	0x00, 0xf5, 0x21, 0x00


	//----- nvinfo : EIATTR_KPARAM_INFO
	.align		4
.L_259:
        /*0038*/ 	.byte	0x04, 0x17
        /*003a*/ 	.short	(.L_261 - .L_260)
.L_260:
        /*003c*/ 	.word	0x00000000
        /*0040*/ 	.short	0x0003
        /*0042*/ 	.short	0x0010
        /*0044*/ 	.byte	0x00, 0xf5, 0x21, 0x00


	//----- nvinfo : EIATTR_KPARAM_INFO
	.align		4
.L_261:
        /*0048*/ 	.byte	0x04, 0x17
        /*004a*/ 	.short	(.L_263 - .L_262)
.L_262:
        /*004c*/ 	.word	0x00000000
        /*0050*/ 	.short	0x0002
        /*0052*/ 	.short	0x0008
        /*0054*/ 	.byte	0x00, 0xf5, 0x21, 0x00


	//----- nvinfo : EIATTR_KPARAM_INFO
	.align		4
.L_263:
        /*0058*/ 	.byte	0x04, 0x17
        /*005a*/ 	.short	(.L_265 - .L_264)
.L_264:
        /*005c*/ 	.word	0x00000000
        /*0060*/ 	.short	0x0001
        /*0062*/ 	.short	0x0004
        /*0064*/ 	.byte	0x00, 0xf0, 0x11, 0x00


	//----- nvinfo : EIATTR_KPARAM_INFO
	.align		4
.L_265:
        /*0068*/ 	.byte	0x04, 0x17
        /*006a*/ 	.short	(.L_267 - .L_266)
.L_266:
        /*006c*/ 	.word	0x00000000
        /*0070*/ 	.short	0x0000
        /*0072*/ 	.short	0x0000
        /*0074*/ 	.byte	0x00, 0xf0, 0x11, 0x00


	//----- nvinfo : EIATTR_SPARSE_MMA_MASK
	.align		4
.L_267:
        /*0078*/ 	.byte	0x03, 0x50
        /*007a*/ 	.short	0x0000


	//----- nvinfo : EIATTR_MAXREG_COUNT
	.align		4
        /*007c*/ 	.byte	0x03, 0x1b
        /*007e*/ 	.short	0x00ff


	//----- nvinfo : EIATTR_MERCURY_ISA_VERSION
	.align		4
        /*0080*/ 	.byte	0x03, 0x5f
        /*0082*/ 	.short	0x0101


	//----- nvinfo : EIATTR_VRC_CTA_INIT_COUNT
	.align		4
        /*0084*/ 	.byte	0x02, 0x4a
	.zero		1
	.zero		1


	//----- nvinfo : EIATTR_EXIT_INSTR_OFFSETS
	.align		4
        /*0088*/ 	.byte	0x04, 0x1c
        /*008a*/ 	.short	(.L_269 - .L_268)


	//   ....[0]....
.L_268:
        /*008c*/ 	.word	0x00000070


	//   ....[1]....
        /*0090*/ 	.word	0x00000100


	//   ....[2]....
        /*0094*/ 	.word	0x00000390


	//----- nvinfo : EIATTR_CRS_STACK_SIZE
	.align		4
.L_269:
        /*0098*/ 	.byte	0x04, 0x1e
        /*009a*/ 	.short	(.L_271 - .L_270)
.L_270:
        /*009c*/ 	.word	0x00000000


	//----- nvinfo : EIATTR_CBANK_PARAM_SIZE
	.align		4
.L_271:
        /*00a0*/ 	.byte	0x03, 0x19
        /*00a2*/ 	.short	0x0030


	//----- nvinfo : EIATTR_PARAM_CBANK
	.align		4
        /*00a4*/ 	.byte	0x04, 0x0a
        /*00a6*/ 	.short	(.L_273 - .L_272)
	.align		4
.L_272:
        /*00a8*/ 	.word	index@(.nv.constant0._Z34gather_all_input_major_csr_float_2iiPfPKiS1_S1_S_)
        /*00ac*/ 	.short	0x0380
        /*00ae*/ 	.short	0x0030


	//----- nvinfo : EIATTR_SW_WAR
	.align		4
.L_273:
        /*00b0*/ 	.byte	0x04, 0x36
        /*00b2*/ 	.short	(.L_275 - .L_274)
.L_274:
        /*00b4*/ 	.word	0x00000008
.L_275:


//--------------------- .nv.info._Z34gather_all_input_major_csr_float_4iiPfPKiS1_S1_S_ --------------------------
	.section	.nv.info._Z34gather_all_input_major_csr_float_4iiPfPKiS1_S1_S_,"",@"SHT_CUDA_INFO"
	.sectionflags	@""
	.align	4


	//----- nvinfo : EIATTR_CUDA_API_VERSION
	.align		4
        /*0000*/ 	.byte	0x04, 0x37
        /*0002*/ 	.short	(.L_277 - .L_276)
.L_276:
        /*0004*/ 	.word	0x00000082


	//----- nvinfo : EIATTR_KPARAM_INFO
	.align		4
.L_277:
        /*0008*/ 	.byte	0x04, 0x17
        /*000a*/ 	.short	(.L_279 - .L_278)
.L_278:
        /*000c*/ 	.word	0x00000000
        /*0010*/ 	.short	0x0006
        /*0012*/ 	.short	0x0028
        /*0014*/ 	.byte	0x00, 0xf5, 0x21, 0x00


	//----- nvinfo : EIATTR_KPARAM_INFO
	.align		4
.L_279:
        /*0018*/ 	.byte	0x04, 0x17
        /*001a*/ 	.short	(.L_281 - .L_280)
.L_280:
        /*001c*/ 	.word	0x00000000
        /*0020*/ 	.short	0x0005
        /*0022*/ 	.short	0x0020
        /*0024*/ 	.byte	0x00, 0xf5, 0x21, 0x00


	//----- nvinfo : EIATTR_KPARAM_INFO
	.align		4
.L_281:
        /*0028*/ 	.byte	0x04, 0x17
        /*002a*/ 	.short	(.L_283 - .L_282)
.L_282:
        /*002c*/ 	.word	0x00000000
        /*0030*/ 	.short	0x0004
        /*0032*/ 	.short	0x0018
        /*0034*/ 	.byte	0x00, 0xf5, 0x21, 0x00


	//----- nvinfo : EIATTR_KPARAM_INFO
	.align		4
.L_283:
        /*0038*/ 	.byte	0x04, 0x17
        /*003a*/ 	.short	(.L_285 - .L_284)
.L_284:
        /*003c*/ 	.word	0x00000000
        /*0040*/ 	.short	0x0003
        /*0042*/ 	.short	0x0010
        /*0044*/ 	.byte	0x00, 0xf5, 0x21, 0x00


	//----- nvinfo : EIATTR_KPARAM_INFO
	.align		4
.L_285:
        /*0048*/ 	.byte	0x04, 0x17
        /*004a*/ 	.short	(.L_287 - .L_286)
.L_286:
        /*004c*/ 	.word	0x00000000
        /*0050*/ 	.short	0x0002
        /*0052*/ 	.short	0x0008
        /*0054*/ 	.byte	0x00, 0xf5, 0x21, 0x00


	//----- nvinfo : EIATTR_KPARAM_INFO
	.align		4
.L_287:
        /*0058*/ 	.byte	0x04, 0x17
        /*005a*/ 	.short	(.L_289 - .L_288)
.L_288:
        /*005c*/ 	.word	0x00000000
        /*0060*/ 	.short	0x0001
        /*0062*/ 	.short	0x0004
        /*0064*/ 	.byte	0x00, 0xf0, 0x11, 0x00


	//----- nvinfo : EIATTR_KPARAM_INFO
	.align		4
.L_289:
        /*0068*/ 	.byte	0x04, 0x17
        /*006a*/ 	.short	(.L_291 - .L_290)
.L_290:
        /*006c*/ 	.word	0x00000000
        /*0070*/ 	.short	0x0000
        /*0072*/ 	.short	0x0000
        /*0074*/ 	.byte	0x00, 0xf0, 0x11, 0x00


	//----- nvinfo : EIATTR_SPARSE_MMA_MASK
	.align		4
.L_291:
        /*0078*/ 	.byte	0x03, 0x50
        /*007a*/ 	.short	0x0000


	//----- nvinfo : EIATTR_MAXREG_COUNT
	.align		4
        /*007c*/ 	.byte	0x03, 0x1b
        /*007e*/ 	.short	0x00ff


	//----- nvinfo : EIATTR_MERCURY_ISA_VERSION
	.align		4
        /*0080*/ 	.byte	0x03, 0x5f
        /*0082*/ 	.short	0x0101


	//----- nvinfo : EIATTR_VRC_CTA_INIT_COUNT
	.align		4
        /*0084*/ 	.byte	0x02, 0x4a
	.zero		1
	.zero		1


	//----- nvinfo : EIATTR_EXIT_INSTR_OFFSETS
	.align		4
        /*0088*/ 	.byte	0x04, 0x1c
        /*008a*/ 	.short	(.L_293 - .L_292)


	//   ....[0]....
.L_292:
        /*008c*/ 	.word	0x00000070


	//   ....[1]....
        /*0090*/ 	.word	0x00000100


	//   ....[2]....
        /*0094*/ 	.word	0x00000380


	//----- nvinfo : EIATTR_CRS_STACK_SIZE
	.align		4
.L_293:
        /*0098*/ 	.byte	0x04, 0x1e
        /*009a*/ 	.short	(.L_295 - .L_294)
.L_294:
        /*009c*/ 	.word	0x00000000


	//----- nvinfo : EIATTR_CBANK_PARAM_SIZE
	.align		4
.L_295:
        /*00a0*/ 	.byte	0x03, 0x19
        /*00a2*/ 	.short	0x0030


	//----- nvinfo : EIATTR_PARAM_CBANK
	.align		4
        /*00a4*/ 	.byte	0x04, 0x0a
        /*00a6*/ 	.short	(.L_297 - .L_296)
	.align		4
.L_296:
        /*00a8*/ 	.word	index@(.nv.constant0._Z34gather_all_input_major_csr_float_4iiPfPKiS1_S1_S_)
        /*00ac*/ 	.short	0x0380
        /*00ae*/ 	.short	0x0030


	//----- nvinfo : EIATTR_SW_WAR
	.align		4
.L_297:
        /*00b0*/ 	.byte	0x04, 0x36
        /*00b2*/ 	.short	(.L_299 - .L_298)
.L_298:
        /*00b4*/ 	.word	0x00000008
.L_299:


//--------------------- .nv.callgraph             --------------------------
	.section	.nv.callgraph,"",@"SHT_CUDA_CALLGRAPH"
	.align	4
	.sectionentsize	8
	.align		4
        /*0000*/ 	.word	0x00000000
	.align		4
        /*0004*/ 	.word	0xffffffff
	.align		4
        /*0008*/ 	.word	0x00000000
	.align		4
        /*000c*/ 	.word	0xfffffffe
	.align		4
        /*0010*/ 	.word	0x00000000
	.align		4
        /*0014*/ 	.word	0xfffffffd
	.align		4
        /*0018*/ 	.word	0x00000000
	.align		4
        /*001c*/ 	.word	0xfffffffc


//--------------------- .text._Z33scatter_all_output_major_csr_halfiiP6__halfPKiS2_S2_S0_ --------------------------
	.section	.text._Z33scatter_all_output_major_csr_halfiiP6__halfPKiS2_S2_S0_,"ax",@progbits
	.align	128
        .global         _Z33scatter_all_output_major_csr_halfiiP6__halfPKiS2_S2_S0_
        .type           _Z33scatter_all_output_major_csr_halfiiP6__halfPKiS2_S2_S0_,@function
        .size           _Z33scatter_all_output_major_csr_halfiiP6__halfPKiS2_S2_S0_,(.L_x_55 - _Z33scatter_all_output_major_csr_halfiiP6__halfPKiS2_S2_S0_)
        .other          _Z33scatter_all_output_major_csr_halfiiP6__halfPKiS2_S2_S0_,@"STO_CUDA_ENTRY STV_DEFAULT"
_Z33scatter_all_output_major_csr_halfiiP6__halfPKiS2_S2_S0_:
.text._Z33scatter_all_output_major_csr_halfiiP6__halfPKiS2_S2_S0_:
[----:B------:R-:W-:Y:S01]  /*0000*/  LDC R1, c[0x0][0x37c] ;  /* 0x0000df00ff017b82 */ /* 0x000fe20000000800 */
[----:B------:R-:W0:Y:S07]  /*0010*/  S2R R3, SR_TID.Y ;  /* 0x0000000000037919 */ /* 0x000e2e0000002200 */
[----:B------:R-:W0:Y:S01]  /*0020*/  S2UR UR4, SR_CTAID.X ;  /* 0x00000000000479c3 */ /* 0x000e220000002500 */
[----:B------:R-:W1:Y:S07]  /*0030*/  LDCU UR5, c[0x0][0x380] ;  /* 0x00007000ff0577ac */ /* 0x000e6e0008000800 */
[----:B------:R-:W0:Y:S02]  /*0040*/  LDC R6, c[0x0][0x364] ;  /* 0x0000d900ff067b82 */ /* 0x000e240000000800 */
[----:B0-----:R-:W-:-:S05]  /*0050*/  IMAD R6, R6, UR4, R3 ;  /* 0x0000000406067c24 */ /* 0x001fca000f8e0203 */
[----:B-1----:R-:W-:-:S13]  /*0060*/  ISETP.GE.AND P0, PT, R6, UR5, PT ;  /* 0x0000000506007c0c */ /* 0x002fda000bf06270 */
[----:B------:R-:W-:Y:S05]  /*0070*/  @P0 EXIT ;  /* 0x000000000000094d */ /* 0x000fea0003800000 */
[----:B------:R-:W0:Y:S01]  /*0080*/  S2R R0, SR_TID.X ;  /* 0x0000000000007919 */ /* 0x000e220000002100 */
[----:B------:R-:W1:Y:S01]  /*0090*/  LDCU UR4, c[0x0][0x384] ;  /* 0x00007080ff0477ac */ /* 0x000e620008000800 */
[----:B0-----:R-:W-:-:S04]  /*00a0*/  SHF.L.U32 R3, R0, 0x3, RZ ;  /* 0x0000000300037819 */ /* 0x001fc800000006ff */
[----:B-1----:R-:W-:-:S13]  /*00b0*/  ISETP.GE.AND P0, PT, R3, UR4, PT ;  /* 0x0000000403007c0c */ /* 0x002fda000bf06270 */
[----:B------:R-:W-:Y:S05]  /*00c0*/  @P0 EXIT ;  /* 0x000000000000094d */ /* 0x000fea0003800000 */
[----:B------:R-:W0:Y:S01]  /*00d0*/  LDC.64 R8, c[0x0][0x398] ;  /* 0x0000e600ff087b82 */ /* 0x000e220000000a00 */
[----:B------:R-:W1:Y:S01]  /*00e0*/  LDCU.64 UR4, c[0x0][0x358] ;  /* 0x00006b00ff0477ac */ /* 0x000e620008000a00 */
[----:B------:R-:W2:Y:S06]  /*00f0*/  LDCU UR7, c[0x0][0x384] ;  /* 0x00007080ff0777ac */ /* 0x000eac0008000800 */
[----:B------:R-:W3:Y:S01]  /*0100*/  LDC.64 R22, c[0x0][0x3a0] ;  /* 0x0000e800ff167b82 */ /* 0x000ee20000000a00 */
[----:B0-----:R-:W-:-:S05]  /*0110*/  IMAD.WIDE R8, R6, 0x4, R8 ;  /* 0x0000000406087825 */ /* 0x001fca00078e0208 */
[----:B-1----:R-:W3:Y:S04]  /*0120*/  LDG.E.CONSTANT R7, desc[UR4][R8.64] ;  /* 0x0000000408077981 */ /* 0x002ee8000c1e9900 */
[----:B------:R-:W4:Y:S01]  /*0130*/  LDG.E.CONSTANT R2, desc[UR4][R8.64+0x4] ;  /* 0x0000040408027981 */ /* 0x000f22000c1e9900 */
[----:B------:R-:W-:Y:S02]  /*0140*/  HFMA2 R5, -RZ, RZ, 0, 0 ;  /* 0x00000000ff057431 */ /* 0x000fe400000001ff */
[C---:B---3--:R-:W-:Y:S01]  /*0150*/  IMAD.WIDE R22, R7.reuse, 0x4, R22 ;  /* 0x0000000407167825 */ /* 0x048fe200078e0216 */
[----:B----4-:R-:W-:-:S04]  /*0160*/  IADD3 R4, PT, PT, -R7, R2, RZ ;  /* 0x0000000207047210 */ /* 0x010fc80007ffe1ff */
[----:B--2---:R-:W-:-:S07]  /*0170*/  LOP3.LUT R4, R4, 0x3, RZ, 0xc0, !PT ;  /* 0x0000000304047812 */ /* 0x004fce00078ec0ff */
.L_x_6:
[----:B------:R-:W-:Y:S01]  /*0180*/  ISETP.GE.AND P0, PT, R7, R2, PT ;  /* 0x000000020700720c */ /* 0x000fe20003f06270 */
[----:B------:R-:W-:Y:S01]  /*0190*/  BSSY.RECONVERGENT B0, `(.L_x_0) ;  /* 0x000009e000007945 */ /* 0x000fe20003800200 */
[----:B------:R-:W-:Y:S02]  /*01a0*/  CS2R R14, SRZ ;  /* 0x00000000000e7805 */ /* 0x000fe4000001ff00 */
[----:B------:R-:W-:-:S09]  /*01b0*/  CS2R R12, SRZ ;  /* 0x00000000000c7805 */ /* 0x000fd2000001ff00 */
[----:B------:R-:W-:Y:S05]  /*01c0*/  @P0 BRA `(.L_x_1) ;  /* 0x0000000800680947 */ /* 0x000fea0003800000 */
[----:B------:R-:W-:Y:S01]  /*01d0*/  ISETP.NE.AND P1, PT, R4, RZ, PT ;  /* 0x000000ff0400720c */ /* 0x000fe20003f25270 */
[----:B------:R-:W-:Y:S01]  /*01e0*/  BSSY.RECONVERGENT B1, `(.L_x_2) ;  /* 0x000004c000017945 */ /* 0x000fe20003800200 */
[----:B------:R-:W-:Y:S01]  /*01f0*/  IADD3 R8, PT, PT, R7, -R2, RZ ;  /* 0x8000000207087210 */ /* 0x000fe20007ffe0ff */
[----:B------:R-:W-:Y:S01]  /*0200*/  HFMA2 R16, -RZ, RZ, 0, 0 ;  /* 0x00000000ff107431 */ /* 0x000fe200000001ff */
[----:B------:R-:W-:Y:S01]  /*0210*/  CS2R R18, SRZ ;  /* 0x0000000000127805 */ /* 0x000fe2000001ff00 */
[----:B------:R-:W-:Y:S01]  /*0220*/  HFMA2 R14, -RZ, RZ, 0, 0 ;  /* 0x00000000ff0e7431 */ /* 0x000fe200000001ff */
[----:B------:R-:W-:Y:S02]  /*0230*/  ISETP.GT.U32.AND P0, PT, R8, -0x4, PT ;  /* 0xfffffffc0800780c */ /* 0x000fe40003f04070 */
[----:B------:R-:W-:Y:S02]  /*0240*/  CS2R R12, SRZ ;  /* 0x00000000000c7805 */ /* 0x000fe4000001ff00 */
[----:B------:R-:W-:-:S02]  /*0250*/  MOV R21, RZ ;  /* 0x000000ff00157202 */ /* 0x000fc40000000f00 */
[----:B------:R-:W-:Y:S01]  /*0260*/  MOV R17, R7 ;  /* 0x0000000700117202 */ /* 0x000fe20000000f00 */
[----:B------:R-:W-:Y:S06]  /*0270*/  @!P1 BRA `(.L_x_3) ;  /* 0x0000000400089947 */ /* 0x000fec0003800000 */
[----:B------:R-:W2:Y:S01]  /*0280*/  LDG.E.CONSTANT R8, desc[UR4][R22.64] ;  /* 0x0000000416087981 */ /* 0x000ea2000c1e9900 */
[----:B------:R-:W0:Y:S08]  /*0290*/  LDC.64 R26, c[0x0][0x390] ;  /* 0x0000e400ff1a7b82 */ /* 0x000e300000000a00 */
[----:B------:R-:W1:Y:S08]  /*02a0*/  LDC R20, c[0x0][0x384] ;  /* 0x0000e100ff147b82 */ /* 0x000e700000000800 */
[----:B------:R-:W3:Y:S01]  /*02b0*/  LDC.64 R24, c[0x0][0x388] ;  /* 0x0000e200ff187b82 */ /* 0x000ee20000000a00 */
[----:B--2---:R-:W-:-:S05]  /*02c0*/  IMAD.HI R9, R8, 0x71286681, RZ ;  /* 0x7128668108097827 */ /* 0x004fca00078e02ff */
[----:B------:R-:W-:-:S04]  /*02d0*/  SHF.R.U32.HI R10, RZ, 0x1f, R9 ;  /* 0x0000001fff0a7819 */ /* 0x000fc80000011609 */
[----:B------:R-:W-:-:S05]  /*02e0*/  LEA.HI.SX32 R9, R9, R10, 0xd ;  /* 0x0000000a09097211 */ /* 0x000fca00078f6aff */
[----:B0-----:R-:W-:-:S06]  /*02f0*/  IMAD.WIDE R12, R9, 0x4, R26 ;  /* 0x00000004090c7825 */ /* 0x001fcc00078e021a */
[----:B------:R-:W2:Y:S01]  /*0300*/  LDG.E.CONSTANT R13, desc[UR4][R12.64] ;  /* 0x000000040c0d7981 */ /* 0x000ea2000c1e9900 */
[----:B------:R-:W-:-:S05]  /*0310*/  IMAD R8, R9, -0x12193f, R8 ;  /* 0xffede6c109087824 */ /* 0x000fca00078e0208 */
[----:B--2---:R-:W-:-:S05]  /*0320*/  IADD3 R8, PT, PT, R8, R13, RZ ;  /* 0x0000000d08087210 */ /* 0x004fca0007ffe0ff */
[----:B-1----:R-:W-:-:S04]  /*0330*/  IMAD R9, R8, R20, R3 ;  /* 0x0000001408097224 */ /* 0x002fc800078e0203 */
[----:B---3--:R-:W-:-:S06]  /*0340*/  IMAD.WIDE R8, R9, 0x2, R24 ;  /* 0x0000000209087825 */ /* 0x008fcc00078e0218 */
[----:B------:R-:W2:Y:S01]  /*0350*/  LDG.E.128 R8, desc[UR4][R8.64] ;  /* 0x0000000408087981 */ /* 0x000ea2000c1e1d00 */
[----:B------:R-:W-:Y:S02]  /*0360*/  ISETP.NE.AND P1, PT, R4, 0x1, PT ;  /* 0x000000010400780c */ /* 0x000fe40003f25270 */
[----:B------:R-:W-:Y:S01]  /*0370*/  IADD3 R17, PT, PT, R7, 0x1, RZ ;  /* 0x0000000107117810 */ /* 0x000fe20007ffe0ff */
[----:B--2---:R-:W-:Y:S02]  /*0380*/  HFMA2 R16, R9, 1, 1, RZ ;  /* 0x3c003c0009107831 */ /* 0x004fe400000000ff */
[----:B------:R-:W-:Y:S02]  /*0390*/  HADD2 R19, R8, RZ.H0_H0 ;  /* 0x200000ff08137230 */ /* 0x000fe40000000000 */
[----:B------:R-:W-:Y:S02]  /*03a0*/  HFMA2 R18, R11, 1, 1, RZ ;  /* 0x3c003c000b127831 */ /* 0x000fe400000000ff */
[----:B------:R-:W-:Y:S01]  /*03b0*/  HADD2 R21, R10, RZ.H0_H0 ;  /* 0x200000ff0a157230 */ /* 0x000fe20000000000 */
[----:B------:R-:W-:-:S04]  /*03c0*/  MOV R12, R19 ;  /* 0x00000013000c7202 */ /* 0x000fc80000000f00 */
[----:B------:R-:W-:Y:S02]  /*03d0*/  MOV R14, R21 ;  /* 0x00000015000e7202 */ /* 0x000fe40000000f00 */
[----:B------:R-:W-:Y:S02]  /*03e0*/  MOV R13, R16 ;  /* 0x00000010000d7202 */ /* 0x000fe40000000f00 */
[----:B------:R-:W-:Y:S01]  /*03f0*/  MOV R15, R18 ;  /* 0x00000012000f7202 */ /* 0x000fe20000000f00 */
[----:B------:R-:W-:Y:S06]  /*0400*/  @!P1 BRA `(.L_x_3) ;  /* 0x0000000000a49947 */ /* 0x000fec0003800000 */
[----:B------:R-:W2:Y:S01]  /*0410*/  LDG.E.CONSTANT R11, desc[UR4][R22.64+0x4] ;  /* 0x00000404160b7981 */ /* 0x000ea2000c1e9900 */
[----:B------:R-:W-:-:S13]  /*0420*/  ISETP.NE.AND P1, PT, R4, 0x2, PT ;  /* 0x000000020400780c */ /* 0x000fda0003f25270 */
[----:B------:R-:W3:Y:S01]  /*0430*/  @P1 LDG.E.CONSTANT R10, desc[UR4][R22.64+0x8] ;  /* 0x00000804160a1981 */ /* 0x000ee2000c1e9900 */
[----:B--2---:R-:W-:-:S05]  /*0440*/  IMAD.HI R12, R11, 0x71286681, RZ ;  /* 0x712866810b0c7827 */ /* 0x004fca00078e02ff */
[----:B------:R-:W-:-:S04]  /*0450*/  SHF.R.U32.HI R9, RZ, 0x1f, R12 ;  /* 0x0000001fff097819 */ /* 0x000fc8000001160c */
[----:B------:R-:W-:-:S05]  /*0460*/  LEA.HI.SX32 R12, R12, R9, 0xd ;  /* 0x000000090c0c7211 */ /* 0x000fca00078f6aff */
[----:B------:R-:W-:-:S04]  /*0470*/  IMAD.WIDE R8, R12, 0x4, R26 ;  /* 0x000000040c087825 */ /* 0x000fc800078e021a */
[----:B---3--:R-:W-:Y:S02]  /*0480*/  @P1 IMAD.HI R13, R10, 0x71286681, RZ ;  /* 0x712866810a0d1827 */ /* 0x008fe400078e02ff */
[----:B------:R-:W2:Y:S03]  /*0490*/  LDG.E.CONSTANT R8, desc[UR4][R8.64] ;  /* 0x0000000408087981 */ /* 0x000ea6000c1e9900 */
[----:B------:R-:W-:-:S04]  /*04a0*/  @P1 SHF.R.U32.HI R14, RZ, 0x1f, R13 ;  /* 0x0000001fff0e1819 */ /* 0x000fc8000001160d */
[----:B------:R-:W-:-:S05]  /*04b0*/  @P1 LEA.HI.SX32 R13, R13, R14, 0xd ;  /* 0x0000000e0d0d1211 */ /* 0x000fca00078f6aff */
[----:B------:R-:W-:-:S06]  /*04c0*/  @P1 IMAD.WIDE R26, R13, 0x4, R26 ;  /* 0x000000040d1a1825 */ /* 0x000fcc00078e021a */
[----:B------:R-:W3:Y:S01]  /*04d0*/  @P1 LDG.E.CONSTANT R27, desc[UR4][R26.64] ;  /* 0x000000041a1b1981 */ /* 0x000ee2000c1e9900 */
[----:B------:R-:W-:Y:S02]  /*04e0*/  IMAD R11, R12, -0x12193f, R11 ;  /* 0xffede6c10c0b7824 */ /* 0x000fe400078e020b */
[----:B------:R-:W-:-:S03]  /*04f0*/  @P1 IMAD R10, R13, -0x12193f, R10 ;  /* 0xffede6c10d0a1824 */ /* 0x000fc600078e020a */
[----:B--2---:R-:W-:-:S05]  /*0500*/  IADD3 R11, PT, PT, R11, R8, RZ ;  /* 0x000000080b0b7210 */ /* 0x004fca0007ffe0ff */
[----:B------:R-:W-:-:S04]  /*0510*/  IMAD R11, R11, R20, R3 ;  /* 0x000000140b0b7224 */ /* 0x000fc800078e0203 */
[----:B------:R-:W-:-:S05]  /*0520*/  IMAD.WIDE R28, R11, 0x2, R24 ;  /* 0x000000020b1c7825 */ /* 0x000fca00078e0218 */
[----:B------:R-:W2:Y:S01]  /*0530*/  LDG.E.128 R12, desc[UR4][R28.64] ;  /* 0x000000041c0c7981 */ /* 0x000ea2000c1e1d00 */
[----:B---3--:R-:W-:-:S05]  /*0540*/  @P1 IADD3 R10, PT, PT, R10, R27, RZ ;  /* 0x0000001b0a0a1210 */ /* 0x008fca0007ffe0ff */
[----:B------:R-:W-:-:S04]  /*0550*/  @P1 IMAD R11, R10, R20, R3 ;  /* 0x000000140a0b1224 */ /* 0x000fc800078e0203 */
[----:B------:R-:W-:-:S06]  /*0560*/  @P1 IMAD.WIDE R8, R11, 0x2, R24 ;  /* 0x000000020b081825 */ /* 0x000fcc00078e0218 */
[----:B------:R-:W3:Y:S01]  /*0570*/  @P1 LDG.E.128 R8, desc[UR4][R8.64] ;  /* 0x0000000408081981 */ /* 0x000ee2000c1e1d00 */
[C---:B------:R-:W-:Y:S02]  /*0580*/  IADD3 R17, PT, PT, R7.reuse, 0x2, RZ ;  /* 0x0000000207117810 */ /* 0x040fe40007ffe0ff */
[----:B------:R-:W-:Y:S01]  /*0590*/  @P1 IADD3 R17, PT, PT, R7, 0x3, RZ ;  /* 0x0000000307111810 */ /* 0x000fe20007ffe0ff */
[----:B--2---:R-:W-:Y:S02]  /*05a0*/  HFMA2 R13, R16, 1, 1, R13 ;  /* 0x3c003c00100d7831 */ /* 0x004fe4000000000d */
[----:B------:R-:W-:Y:S02]  /*05b0*/  HFMA2 R15, R18, 1, 1, R15 ;  /* 0x3c003c00120f7831 */ /* 0x000fe4000000000f */
[----:B------:R-:W-:Y:S02]  /*05c0*/  HADD2 R12, R19, R12 ;  /* 0x0000000c130c7230 */ /* 0x000fe40000000000 */
[----:B------:R-:W-:Y:S01]  /*05d0*/  HADD2 R14, R21, R14 ;  /* 0x0000000e150e7230 */ /* 0x000fe20000000000 */
[----:B------:R-:W-:-:S02]  /*05e0*/  MOV R16, R13 ;  /* 0x0000000d00107202 */ /* 0x000fc40000000f00 */
[----:B------:R-:W-:Y:S02]  /*05f0*/  MOV R18, R15 ;  /* 0x0000000f00127202 */ /* 0x000fe40000000f00 */
[----:B------:R-:W-:Y:S02]  /*0600*/  MOV R19, R12 ;  /* 0x0000000c00137202 */ /* 0x000fe40000000f00 */
[----:B------:R-:W-:Y:S01]  /*0610*/  MOV R21, R14 ;  /* 0x0000000e00157202 */ /* 0x000fe20000000f00 */
[----:B---3--:R-:W-:Y:S02]  /*0620*/  @P1 HFMA2 R16, R16, 1, 1, R9 ;  /* 0x3c003c0010101831 */ /* 0x008fe40000000009 */
[----:B------:R-:W-:Y:S02]  /*0630*/  @P1 HFMA2 R18, R18, 1, 1, R11 ;  /* 0x3c003c0012121831 */ /* 0x000fe4000000000b */
[----:B------:R-:W-:Y:S02]  /*0640*/  @P1 HADD2 R19, R19, R8 ;  /* 0x0000000813131230 */ /* 0x000fe40000000000 */
[----:B------:R-:W-:-:S03]  /*0650*/  @P1 HADD2 R21, R21, R10 ;  /* 0x0000000a15151230 */ /* 0x000fc60000000000 */
[----:B------:R-:W-:Y:S02]  /*0660*/  @P1 MOV R12, R19 ;  /* 0x00000013000c1202 */ /* 0x000fe40000000f00 */
[----:B------:R-:W-:Y:S02]  /*0670*/  @P1 MOV R13, R16 ;  /* 0x00000010000d1202 */ /* 0x000fe40000000f00 */
[----:B------:R-:W-:Y:S02]  /*0680*/  @P1 MOV R14, R21 ;  /* 0x00000015000e1202 */ /* 0x000fe40000000f00 */
[----:B------:R-:W-:-:S07]  /*0690*/  @P1 MOV R15, R18 ;  /* 0x00000012000f1202 */ /* 0x000fce0000000f00 */
.L_x_3:
[----:B------:R-:W-:Y:S05]  /*06a0*/  BSYNC.RECONVERGENT B1 ;  /* 0x0000000000017941 */ /* 0x000fea0003800200 */
.L_x_2:
[----:B------:R-:W-:Y:S05]  /*06b0*/  @P0 BRA `(.L_x_1) ;  /* 0x00000004002c0947 */ /* 0x000fea0003800000 */
[----:B------:R-:W-:Y:S01]  /*06c0*/  BSSY.RECONVERGENT B1, `(.L_x_4) ;  /* 0x0000046000017945 */ /* 0x000fe20003800200 */
[----:B------:R-:W-:-:S07]  /*06d0*/  IADD3 R20, PT, PT, -R2, R17, RZ ;  /* 0x0000001102147210 */ /* 0x000fce0007ffe1ff */
.L_x_5:
[----:B------:R-:W0:Y:S08]  /*06e0*/  LDC.64 R24, c[0x0][0x3a0] ;  /* 0x0000e800ff187b82 */ /* 0x000e300000000a00 */
[----:B------:R-:W1:Y:S08]  /*06f0*/  LDC.64 R14, c[0x0][0x390] ;  /* 0x0000e400ff0e7b82 */ /* 0x000e700000000a00 */
[----:B------:R-:W2:Y:S01]  /*0700*/  LDC.64 R12, c[0x0][0x388] ;  /* 0x0000e200ff0c7b82 */ /* 0x000ea20000000a00 */
[----:B0-----:R-:W-:-:S05]  /*0710*/  IMAD.WIDE R24, R17, 0x4, R24 ;  /* 0x0000000411187825 */ /* 0x001fca00078e0218 */
[----:B------:R-:W3:Y:S04]  /*0720*/  LDG.E.CONSTANT R8, desc[UR4][R24.64] ;  /* 0x0000000418087981 */ /* 0x000ee8000c1e9900 */
[----:B------:R-:W4:Y:S01]  /*0730*/  LDG.E.CONSTANT R28, desc[UR4][R24.64+0x4] ;  /* 0x00000404181c7981 */ /* 0x000f22000c1e9900 */
[----:B---3--:R-:W-:-:S05]  /*0740*/  IMAD.HI R9, R8, 0x71286681, RZ ;  /* 0x7128668108097827 */ /* 0x008fca00078e02ff */
[----:B------:R-:W-:-:S04]  /*0750*/  SHF.R.U32.HI R10, RZ, 0x1f, R9 ;  /* 0x0000001fff0a7819 */ /* 0x000fc80000011609 */
[----:B------:R-:W-:-:S05]  /*0760*/  LEA.HI.SX32 R9, R9, R10, 0xd ;  /* 0x0000000a09097211 */ /* 0x000fca00078f6aff */
[----:B-1----:R-:W-:-:S06]  /*0770*/  IMAD.WIDE R26, R9, 0x4, R14 ;  /* 0x00000004091a7825 */ /* 0x002fcc00078e020e */
[----:B------:R0:W3:Y:S01]  /*0780*/  LDG.E.CONSTANT R27, desc[UR4][R26.64] ;  /* 0x000000041a1b7981 */ /* 0x0000e2000c1e9900 */
[----:B----4-:R-:W-:-:S04]  /*0790*/  IMAD.HI R29, R28, 0x71286681, RZ ;  /* 0x712866811c1d7827 */ /* 0x010fc800078e02ff */
[----:B------:R-:W-:Y:S01]  /*07a0*/  IMAD R8, R9, -0x12193f, R8 ;  /* 0xffede6c109087824 */ /* 0x000fe200078e0208 */
[----:B0-----:R-:W-:-:S04]  /*07b0*/  SHF.R.U32.HI R26, RZ, 0x1f, R29 ;  /* 0x0000001fff1a7819 */ /* 0x001fc8000001161d */
[----:B---3--:R-:W-:Y:S02]  /*07c0*/  IADD3 R8, PT, PT, R8, R27, RZ ;  /* 0x0000001b08087210 */ /* 0x008fe40007ffe0ff */
[----:B------:R-:W-:-:S03]  /*07d0*/  LEA.HI.SX32 R27, R29, R26, 0xd ;  /* 0x0000001a1d1b7211 */ /* 0x000fc600078f6aff */
[----:B------:R-:W-:Y:S02]  /*07e0*/  IMAD R9, R8, UR7, R3 ;  /* 0x0000000708097c24 */ /* 0x000fe4000f8e0203 */
[C---:B------:R-:W-:Y:S02]  /*07f0*/  IMAD R28, R27.reuse, -0x12193f, R28 ;  /* 0xffede6c11b1c7824 */ /* 0x040fe400078e021c */
[----:B------:R-:W-:-:S04]  /*0800*/  IMAD.WIDE R26, R27, 0x4, R14 ;  /* 0x000000041b1a7825 */ /* 0x000fc800078e020e */
[----:B--2---:R-:W-:Y:S02]  /*0810*/  IMAD.WIDE R8, R9, 0x2, R12 ;  /* 0x0000000209087825 */ /* 0x004fe400078e020c */
[----:B------:R-:W2:Y:S04]  /*0820*/  LDG.E.CONSTANT R27, desc[UR4][R26.64] ;  /* 0x000000041a1b7981 */ /* 0x000ea8000c1e9900 */
[----:B------:R-:W3:Y:S04]  /*0830*/  LDG.E.128 R8, desc[UR4][R8.64] ;  /* 0x0000000408087981 */ /* 0x000ee8000c1e1d00 */
[----:B------:R-:W4:Y:S01]  /*0840*/  LDG.E.CONSTANT R26, desc[UR4][R24.64+0x8] ;  /* 0x00000804181a7981 */ /* 0x000f22000c1e9900 */
[----:B--2---:R-:W-:Y:S01]  /*0850*/  IADD3 R28, PT, PT, R28, R27, RZ ;  /* 0x0000001b1c1c7210 */ /* 0x004fe20007ffe0ff */
[----:B---3--:R-:W-:-:S04]  /*0860*/  HFMA2 R16, R16, 1, 1, R9 ;  /* 0x3c003c0010107831 */ /* 0x008fc80000000009 */
[----:B------:R-:W-:Y:S02]  /*0870*/  IMAD R9, R28, UR7, R3 ;  /* 0x000000071c097c24 */ /* 0x000fe4000f8e0203 */
[----:B------:R-:W-:Y:S02]  /*0880*/  HADD2 R19, R19, R8 ;  /* 0x0000000813137230 */ /* 0x000fe40000000000 */
[----:B------:R-:W-:Y:S02]  /*0890*/  HFMA2 R18, R18, 1, 1, R11 ;  /* 0x3c003c0012127831 */ /* 0x000fe4000000000b */
[----:B------:R-:W-:Y:S02]  /*08a0*/  HADD2 R21, R21, R10 ;  /* 0x0000000a15157230 */ /* 0x000fe40000000000 */
[----:B------:R-:W-:Y:S01]  /*08b0*/  IMAD.WIDE R8, R9, 0x2, R12 ;  /* 0x0000000209087825 */ /* 0x000fe200078e020c */
[----:B------:R-:W2:Y:S05]  /*08c0*/  LDG.E.CONSTANT R28, desc[UR4][R24.64+0xc] ;  /* 0x00000c04181c7981 */ /* 0x000eaa000c1e9900 */
[----:B------:R-:W3:Y:S01]  /*08d0*/  LDG.E.128 R8, desc[UR4][R8.64] ;  /* 0x0000000408087981 */ /* 0x000ee2000c1e1d00 */
[----:B----4-:R-:W-:-:S05]  /*08e0*/  IMAD.HI R29, R26, 0x71286681, RZ ;  /* 0x712866811a1d7827 */ /* 0x010fca00078e02ff */
[----:B------:R-:W-:-:S04]  /*08f0*/  SHF.R.U32.HI R27, RZ, 0x1f, R29 ;  /* 0x0000001fff1b7819 */ /* 0x000fc8000001161d */
[----:B------:R-:W-:-:S05]  /*0900*/  LEA.HI.SX32 R27, R29, R27, 0xd ;  /* 0x0000001b1d1b7211 */ /* 0x000fca00078f6aff */
[C---:B------:R-:W-:Y:S02]  /*0910*/  IMAD R29, R27.reuse, -0x12193f, R26 ;  /* 0xffede6c11b1d7824 */ /* 0x040fe400078e021a */
[----:B------:R-:W-:-:S06]  /*0920*/  IMAD.WIDE R26, R27, 0x4, R14 ;  /* 0x000000041b1a7825 */ /* 0x000fcc00078e020e */
[----:B------:R-:W4:Y:S01]  /*0930*/  LDG.E.CONSTANT R26, desc[UR4][R26.64] ;  /* 0x000000041a1a7981 */ /* 0x000f22000c1e9900 */
[----:B---3--:R-:W-:Y:S02]  /*0940*/  HADD2 R19, R19, R8 ;  /* 0x0000000813137230 */ /* 0x008fe40000000000 */
[----:B--2---:R-:W-:-:S05]  /*0950*/  IMAD.HI R8, R28, 0x71286681, RZ ;  /* 0x712866811c087827 */ /* 0x004fca00078e02ff */
[----:B------:R-:W-:-:S04]  /*0960*/  SHF.R.U32.HI R25, RZ, 0x1f, R8 ;  /* 0x0000001fff197819 */ /* 0x000fc80000011608 */
[----:B------:R-:W-:-:S05]  /*0970*/  LEA.HI.SX32 R25, R8, R25, 0xd ;  /* 0x0000001908197211 */ /* 0x000fca00078f6aff */
[----:B------:R-:W-:-:S06]  /*0980*/  IMAD.WIDE R14, R25, 0x4, R14 ;  /* 0x00000004190e7825 */ /* 0x000fcc00078e020e */
[----:B------:R-:W2:Y:S01]  /*0990*/  LDG.E.CONSTANT R14, desc[UR4][R14.64] ;  /* 0x000000040e0e7981 */ /* 0x000ea2000c1e9900 */
[----:B------:R-:W-:Y:S01]  /*09a0*/  IMAD R25, R25, -0x12193f, R28 ;  /* 0xffede6c119197824 */ /* 0x000fe200078e021c */
[----:B----4-:R-:W-:Y:S01]  /*09b0*/  IADD3 R29, PT, PT, R29, R26, RZ ;  /* 0x0000001a1d1d7210 */ /* 0x010fe20007ffe0ff */
[----:B------:R-:W-:-:S04]  /*09c0*/  HFMA2 R16, R16, 1, 1, R9 ;  /* 0x3c003c0010107831 */ /* 0x000fc80000000009 */
[----:B------:R-:W-:Y:S02]  /*09d0*/  IMAD R29, R29, UR7, R3 ;  /* 0x000000071d1d7c24 */ /* 0x000fe4000f8e0203 */
[----:B------:R-:W-:Y:S02]  /*09e0*/  HADD2 R21, R21, R10 ;  /* 0x0000000a15157230 */ /* 0x000fe40000000000 */
[----:B------:R-:W-:Y:S01]  /*09f0*/  HFMA2 R18, R18, 1, 1, R11 ;  /* 0x3c003c0012127831 */ /* 0x000fe2000000000b */
[----:B--2---:R-:W-:-:S05]  /*0a00*/  IADD3 R8, PT, PT, R25, R14, RZ ;  /* 0x0000000e19087210 */ /* 0x004fca0007ffe0ff */
[----:B------:R-:W-:Y:S02]  /*0a10*/  IMAD R25, R8, UR7, R3 ;  /* 0x0000000708197c24 */ /* 0x000fe4000f8e0203 */
[----:B------:R-:W-:-:S04]  /*0a20*/  IMAD.WIDE R8, R29, 0x2, R12 ;  /* 0x000000021d087825 */ /* 0x000fc800078e020c */
[----:B------:R-:W-:Y:S02]  /*0a30*/  IMAD.WIDE R12, R25, 0x2, R12 ;  /* 0x00000002190c7825 */ /* 0x000fe400078e020c */
[----:B------:R-:W2:Y:S04]  /*0a40*/  LDG.E.128 R8, desc[UR4][R8.64] ;  /* 0x0000000408087981 */ /* 0x000ea8000c1e1d00 */
[----:B------:R-:W3:Y:S01]  /*0a50*/  LDG.E.128 R12, desc[UR4][R12.64] ;  /* 0x000000040c0c7981 */ /* 0x000ee2000c1e1d00 */
[----:B------:R-:W-:-:S04]  /*0a60*/  IADD3 R20, PT, PT, R20, 0x4, RZ ;  /* 0x0000000414147810 */ /* 0x000fc80007ffe0ff */
[----:B------:R-:W-:Y:S02]  /*0a70*/  ISETP.NE.AND P0, PT, R20, RZ, PT ;  /* 0x000000ff1400720c */ /* 0x000fe40003f05270 */
[----:B------:R-:W-:Y:S01]  /*0a80*/  IADD3 R17, PT, PT, R17, 0x4, RZ ;  /* 0x0000000411117810 */ /* 0x000fe20007ffe0ff */
[----:B--2---:R-:W-:Y:S02]  /*0a90*/  HFMA2 R16, R16, 1, 1, R9 ;  /* 0x3c003c0010107831 */ /* 0x004fe40000000009 */
[----:B------:R-:W-:Y:S02]  /*0aa0*/  HFMA2 R18, R18, 1, 1, R11 ;  /* 0x3c003c0012127831 */ /* 0x000fe4000000000b */
[----:B------:R-:W-:Y:S02]  /*0ab0*/  HADD2 R19, R19, R8 ;  /* 0x0000000813137230 */ /* 0x000fe40000000000 */
[----:B------:R-:W-:Y:S02]  /*0ac0*/  HADD2 R21, R21, R10 ;  /* 0x0000000a15157230 */ /* 0x000fe40000000000 */
[----:B---3--:R-:W-:-:S02]  /*0ad0*/  HFMA2 R16, R16, 1, 1, R13 ;  /* 0x3c003c0010107831 */ /* 0x008fc4000000000d */
[----:B------:R-:W-:Y:S02]  /*0ae0*/  HFMA2 R18, R18, 1, 1, R15 ;  /* 0x3c003c0012127831 */ /* 0x000fe4000000000f */
[----:B------:R-:W-:Y:S02]  /*0af0*/  HADD2 R19, R19, R12 ;  /* 0x0000000c13137230 */ /* 0x000fe40000000000 */
[----:B------:R-:W-:Y:S01]  /*0b00*/  HADD2 R21, R21, R14 ;  /* 0x0000000e15157230 */ /* 0x000fe20000000000 */
[----:B------:R-:W-:Y:S06]  /*0b10*/  @P0 BRA `(.L_x_5) ;  /* 0xfffffff800f00947 */ /* 0x000fec000383ffff */
[----:B------:R-:W-:Y:S05]  /*0b20*/  BSYNC.RECONVERGENT B1 ;  /* 0x0000000000017941 */ /* 0x000fea0003800200 */
.L_x_4:
[----:B------:R-:W-:Y:S02]  /*0b30*/  MOV R12, R19 ;  /* 0x00000013000c7202 */ /* 0x000fe40000000f00 */
[----:B------:R-:W-:Y:S02]  /*0b40*/  MOV R13, R16 ;  /* 0x00000010000d7202 */ /* 0x000fe40000000f00 */
[----:B------:R-:W-:Y:S02]  /*0b50*/  MOV R14, R21 ;  /* 0x00000015000e7202 */ /* 0x000fe40000000f00 */
[----:B------:R-:W-:-:S07]  /*0b60*/  MOV R15, R18 ;  /* 0x00000012000f7202 */ /* 0x000fce0000000f00 */
.L_x_1:
[----:B------:R-:W-:Y:S05]  /*0b70*/  BSYNC.RECONVERGENT B0 ;  /* 0x0000000000007941 */ /* 0x000fea0003800200 */
.L_x_0:
[----:B------:R-:W0:Y:S01]  /*0b80*/  LDC.64 R8, c[0x0][0x3a8] ;  /* 0x0000ea00ff087b82 */ /* 0x000e220000000a00 */
[----:B------:R-:W1:Y:S01]  /*0b90*/  LDCU UR8, c[0x0][0x384] ;  /* 0x00007080ff0877ac */ /* 0x000e620008000800 */
[----:B------:R-:W2:Y:S01]  /*0ba0*/  LDCU UR6, c[0x0][0x360] ;  /* 0x00006c00ff0677ac */ /* 0x000ea20008000800 */
[----:B-1----:R-:W-:Y:S01]  /*0bb0*/  IMAD R3, R6, UR8, R3 ;  /* 0x0000000806037c24 */ /* 0x002fe2000f8e0203 */
[----:B--2---:R-:W-:-:S03]  /*0bc0*/  IADD3 R5, PT, PT, R5, UR6, RZ ;  /* 0x0000000605057c10 */ /* 0x004fc6000fffe0ff */
[----:B0-----:R-:W-:Y:S01]  /*0bd0*/  IMAD.WIDE R8, R3, 0x2, R8 ;  /* 0x0000000203087825 */ /* 0x001fe200078e0208 */
[----:B------:R-:W-:-:S04]  /*0be0*/  IADD3 R3, PT, PT, R5, R0, RZ ;  /* 0x0000000005037210 */ /* 0x000fc80007ffe0ff */
[----:B------:R0:W-:Y:S01]  /*0bf0*/  STG.E.128 desc[UR4][R8.64], R12 ;  /* 0x0000000c08007986 */ /* 0x0001e2000c101d04 */
[----:B------:R-:W-:-:S04]  /*0c00*/  SHF.L.U32 R3, R3, 0x3, RZ ;  /* 0x0000000303037819 */ /* 0x000fc800000006ff */
[----:B------:R-:W-:-:S13]  /*0c10*/  ISETP.GE.AND P0, PT, R3, UR8, PT ;  /* 0x0000000803007c0c */ /* 0x000fda000bf06270 */
[----:B0-----:R-:W-:Y:S05]  /*0c20*/  @!P0 BRA `(.L_x_6) ;  /* 0xfffffff400548947 */ /* 0x001fea000383ffff */
[----:B------:R-:W-:Y:S05]  /*0c30*/  EXIT ;  /* 0x000000000000794d */ /* 0x000fea0003800000 */
.L_x_7:
[----:B------:R-:W-:-:S00]  /*0c40*/  BRA `(.L_x_7) ;  /* 0xfffffffc00fc7947 */ /* 0x000fc0000383ffff */
[----:B------:R-:W-:-:S00]  /*0c50*/  NOP ;  /* 0x0000000000007918 */ /* 0x000fc00000000000 */
        /* <DEDUP_REMOVED lines=10> */
.L_x_55:


//--------------------- .text._Z34scatter_all_output_major_csr_floatiiPfPKiS1_S1_S_ --------------------------
	.section	.text._Z34scatter_all_output_major_csr_floatiiPfPKiS1_S1_S_,"ax",@progbits
	.align	128
        .global         _Z34scatter_all_output_major_csr_floatiiPfPKiS1_S1_S_
        .type           _Z34scatter_all_output_major_csr_floatiiPfPKiS1_S1_S_,@function
        .size           _Z34scatter_all_output_major_csr_floatiiPfPKiS1_S1_S_,(.L_x_56 - _Z34scatter_all_output_major_csr_floatiiPfPKiS1_S1_S_)
        .other          _Z34scatter_all_output_major_csr_floatiiPfPKiS1_S1_S_,@"STO_CUDA_ENTRY STV_DEFAULT"
_Z34scatter_all_output_major_csr_floatiiPfPKiS1_S1_S_:
.text._Z34scatter_all_output_major_csr_floatiiPfPKiS1_S1_S_:
        /* <DEDUP_REMOVED lines=14> */
[----:B------:R-:W1:Y:S07]  /*00e0*/  LDCU.64 UR4, c[0x0][0x358] ;  /* 0x00006b00ff0477ac */ /* 0x000e6e0008000a00 */
[----:B------:R-:W2:Y:S01]  /*00f0*/  LDC.64 R22, c[0x0][0x3a0] ;  /* 0x0000e800ff167b82 */ /* 0x000ea20000000a00 */
[----:B------:R-:W3:Y:S01]  /*0100*/  LDCU UR6, c[0x0][0x360] ;  /* 0x00006c00ff0677ac */ /* 0x000ee20008000800 */
[----:B------:R-:W4:Y:S01]  /*0110*/  LDCU UR7, c[0x0][0x384] ;  /* 0x00007080ff0777ac */ /* 0x000f220008000800 */
[----:B0-----:R-:W-:-:S05]  /*0120*/  IMAD.WIDE R4, R18, 0x4, R4 ;  /* 0x0000000412047825 */ /* 0x001fca00078e0204 */
[----:B-1----:R-:W2:Y:S04]  /*0130*/  LDG.E.CONSTANT R19, desc[UR4][R4.64] ;  /* 0x0000000404137981 */ /* 0x002ea8000c1e9900 */
[----:B------:R-:W5:Y:S01]  /*0140*/  LDG.E.CONSTANT R2, desc[UR4][R4.64+0x4] ;  /* 0x0000040404027981 */ /* 0x000f62000c1e9900 */
[----:B------:R-:W-:Y:S02]  /*0150*/  HFMA2 R17, -RZ, RZ, 0, 0 ;  /* 0x00000000ff117431 */ /* 0x000fe400000001ff */
[C---:B--2---:R-:W-:Y:S01]  /*0160*/  IMAD.WIDE R22, R19.reuse, 0x4, R22 ;  /* 0x0000000413167825 */ /* 0x044fe200078e0216 */
[----:B-----5:R-:W-:-:S04]  /*0170*/  IADD3 R16, PT, PT, -R19, R2, RZ ;  /* 0x0000000213107210 */ /* 0x020fc80007ffe1ff */
[----:B---34-:R-:W-:-:S07]  /*0180*/  LOP3.LUT R16, R16, 0x3, RZ, 0xc0, !PT ;  /* 0x0000000310107812 */ /* 0x018fce00078ec0ff */
.L_x_13:
[----:B------:R-:W-:Y:S01]  /*0190*/  ISETP.GE.AND P0, PT, R19, R2, PT ;  /* 0x000000021300720c */ /* 0x000fe20003f06270 */
[----:B------:R-:W-:Y:S01]  /*01a0*/  BSSY.RECONVERGENT B0, `(.L_x_8) ;  /* 0x0000089000007945 */ /* 0x000fe20003800200 */
[----:B------:R-:W-:Y:S02]  /*01b0*/  CS2R R6, SRZ ;  /* 0x0000000000067805 */ /* 0x000fe4000001ff00 */
[----:B------:R-:W-:-:S09]  /*01c0*/  CS2R R4, SRZ ;  /* 0x0000000000047805 */ /* 0x000fd2000001ff00 */
[----:B------:R-:W-:Y:S05]  /*01d0*/  @P0 BRA `(.L_x_9) ;  /* 0x0000000800140947 */ /* 0x000fea0003800000 */
[----:B------:R-:W-:Y:S01]  /*01e0*/  ISETP.NE.AND P1, PT, R16, RZ, PT ;  /* 0x000000ff1000720c */ /* 0x000fe20003f25270 */
[----:B------:R-:W-:Y:S01]  /*01f0*/  BSSY.RECONVERGENT B1, `(.L_x_10) ;  /* 0x000003d000017945 */ /* 0x000fe20003800200 */
[----:B------:R-:W-:Y:S02]  /*0200*/  IADD3 R4, PT, PT, R19, -R2, RZ ;  /* 0x8000000213047210 */ /* 0x000fe40007ffe0ff */
[----:B------:R-:W-:Y:S02]  /*0210*/  CS2R R6, SRZ ;  /* 0x0000000000067805 */ /* 0x000fe4000001ff00 */
[----:B------:R-:W-:Y:S02]  /*0220*/  MOV R21, R19 ;  /* 0x0000001300157202 */ /* 0x000fe40000000f00 */
[----:B------:R-:W-:Y:S02]  /*0230*/  ISETP.GT.U32.AND P0, PT, R4, -0x4, PT ;  /* 0xfffffffc0400780c */ /* 0x000fe40003f04070 */
[----:B------:R-:W-:-:S03]  /*0240*/  CS2R R4, SRZ ;  /* 0x0000000000047805 */ /* 0x000fc6000001ff00 */
[----:B------:R-:W-:Y:S08]  /*0250*/  @!P1 BRA `(.L_x_11) ;  /* 0x0000000000d89947 */ /* 0x000ff00003800000 */
        /* <DEDUP_REMOVED lines=12> */
[----:B---3--:R-:W-:-:S05]  /*0320*/  IMAD.WIDE R24, R25, 0x4, R8 ;  /* 0x0000000419187825 */ /* 0x008fca00078e0208 */
[----:B------:R-:W2:Y:S01]  /*0330*/  LDG.E.128 R4, desc[UR4][R24.64] ;  /* 0x0000000418047981 */ /* 0x000ea2000c1e1d00 */
[----:B------:R-:W-:Y:S02]  /*0340*/  ISETP.NE.AND P1, PT, R16, 0x1, PT ;  /* 0x000000011000780c */ /* 0x000fe40003f25270 */
[----:B------:R-:W-:Y:S01]  /*0350*/  IADD3 R21, PT, PT, R19, 0x1, RZ ;  /* 0x0000000113157810 */ /* 0x000fe20007ffe0ff */
[----:B--2---:R-:W-:Y:S01]  /*0360*/  FADD R4, RZ, R4 ;  /* 0x00000004ff047221 */ /* 0x004fe20000000000 */
[----:B------:R-:W-:Y:S01]  /*0370*/  FADD R5, RZ, R5 ;  /* 0x00000005ff057221 */ /* 0x000fe20000000000 */
[----:B------:R-:W-:Y:S01]  /*0380*/  FADD R6, RZ, R6 ;  /* 0x00000006ff067221 */ /* 0x000fe20000000000 */
[----:B------:R-:W-:-:S07]  /*0390*/  FADD R7, RZ, R7 ;  /* 0x00000007ff077221 */ /* 0x000fce0000000000 */
[----:B------:R-:W-:Y:S05]  /*03a0*/  @!P1 BRA `(.L_x_11) ;  /* 0x0000000000849947 */ /* 0x000fea0003800000 */
[----:B------:R-:W-:Y:S01]  /*03b0*/  ISETP.NE.AND P1, PT, R16, 0x2, PT ;  /* 0x000000021000780c */ /* 0x000fe20003f25270 */
[----:B------:R-:W2:-:S12]  /*03c0*/  LDG.E.CONSTANT R24, desc[UR4][R22.64+0x4] ;  /* 0x0000040416187981 */ /* 0x000e98000c1e9900 */
[----:B------:R-:W3:Y:S01]  /*03d0*/  @P1 LDG.E.CONSTANT R15, desc[UR4][R22.64+0x8] ;  /* 0x00000804160f1981 */ /* 0x000ee2000c1e9900 */
[----:B--2---:R-:W-:-:S05]  /*03e0*/  IMAD.HI R25, R24, 0x71286681, RZ ;  /* 0x7128668118197827 */ /* 0x004fca00078e02ff */
[----:B------:R-:W-:-:S04]  /*03f0*/  SHF.R.U32.HI R12, RZ, 0x1f, R25 ;  /* 0x0000001fff0c7819 */ /* 0x000fc80000011619 */
[----:B------:R-:W-:Y:S01]  /*0400*/  LEA.HI.SX32 R25, R25, R12, 0xd ;  /* 0x0000000c19197211 */ /* 0x000fe200078f6aff */
[----:B---3--:R-:W-:-:S05]  /*0410*/  @P1 IMAD.HI R13, R15, 0x71286681, RZ ;  /* 0x712866810f0d1827 */ /* 0x008fca00078e02ff */
[----:B------:R-:W-:-:S04]  /*0420*/  @P1 SHF.R.U32.HI R20, RZ, 0x1f, R13 ;  /* 0x0000001fff141819 */ /* 0x000fc8000001160d */
[----:B------:R-:W-:Y:S01]  /*0430*/  @P1 LEA.HI.SX32 R26, R13, R20, 0xd ;  /* 0x000000140d1a1211 */ /* 0x000fe200078f6aff */
[----:B------:R-:W-:-:S04]  /*0440*/  IMAD.WIDE R12, R25, 0x4, R10 ;  /* 0x00000004190c7825 */ /* 0x000fc800078e020a */
[C---:B------:R-:W-:Y:S02]  /*0450*/  @P1 IMAD.WIDE R20, R26.reuse, 0x4, R10 ;  /* 0x000000041a141825 */ /* 0x040fe400078e020a */
[----:B------:R-:W2:Y:S04]  /*0460*/  LDG.E.CONSTANT R13, desc[UR4][R12.64] ;  /* 0x000000040c0d7981 */ /* 0x000ea8000c1e9900 */
[----:B------:R-:W3:Y:S01]  /*0470*/  @P1 LDG.E.CONSTANT R20, desc[UR4][R20.64] ;  /* 0x0000000414141981 */ /* 0x000ee2000c1e9900 */
[----:B------:R-:W-:Y:S02]  /*0480*/  IMAD R24, R25, -0x12193f, R24 ;  /* 0xffede6c119187824 */ /* 0x000fe400078e0218 */
[----:B------:R-:W-:-:S03]  /*0490*/  @P1 IMAD R15, R26, -0x12193f, R15 ;  /* 0xffede6c11a0f1824 */ /* 0x000fc600078e020f */
[----:B--2---:R-:W-:Y:S02]  /*04a0*/  IADD3 R24, PT, PT, R24, R13, RZ ;  /* 0x0000000d18187210 */ /* 0x004fe40007ffe0ff */
[----:B---3--:R-:W-:-:S03]  /*04b0*/  @P1 IADD3 R15, PT, PT, R15, R20, RZ ;  /* 0x000000140f0f1210 */ /* 0x008fc60007ffe0ff */
[-CC-:B------:R-:W-:Y:S02]  /*04c0*/  IMAD R11, R24, R14.reuse, R3.reuse ;  /* 0x0000000e180b7224 */ /* 0x180fe400078e0203 */
[----:B------:R-:W-:Y:S02]  /*04d0*/  @P1 IMAD R15, R15, R14, R3 ;  /* 0x0000000e0f0f1224 */ /* 0x000fe400078e0203 */
[----:B------:R-:W-:-:S04]  /*04e0*/  IMAD.WIDE R10, R11, 0x4, R8 ;  /* 0x000000040b0a7825 */ /* 0x000fc800078e0208 */
[----:B------:R-:W-:Y:S02]  /*04f0*/  @P1 IMAD.WIDE R14, R15, 0x4, R8 ;  /* 0x000000040f0e1825 */ /* 0x000fe400078e0208 */
[----:B------:R-:W2:Y:S04]  /*0500*/  LDG.E.128 R8, desc[UR4][R10.64] ;  /* 0x000000040a087981 */ /* 0x000ea8000c1e1d00 */
[----:B------:R-:W3:Y:S01]  /*0510*/  @P1 LDG.E.128 R12, desc[UR4][R14.64] ;  /* 0x000000040e0c1981 */ /* 0x000ee2000c1e1d00 */
[C---:B------:R-:W-:Y:S02]  /*0520*/  IADD3 R21, PT, PT, R19.reuse, 0x2, RZ ;  /* 0x0000000213157810 */ /* 0x040fe40007ffe0ff */
[----:B------:R-:W-:Y:S01]  /*0530*/  @P1 IADD3 R21, PT, PT, R19, 0x3, RZ ;  /* 0x0000000313151810 */ /* 0x000fe20007ffe0ff */
[----:B--2---:R-:W-:Y:S01]  /*0540*/  FADD R4, R4, R8 ;  /* 0x0000000804047221 */ /* 0x004fe20000000000 */
[----:B------:R-:W-:Y:S01]  /*0550*/  FADD R5, R5, R9 ;  /* 0x0000000905057221 */ /* 0x000fe20000000000 */
[----:B------:R-:W-:Y:S01]  /*0560*/  FADD R6, R6, R10 ;  /* 0x0000000a06067221 */ /* 0x000fe20000000000 */
[----:B------:R-:W-:Y:S01]  /*0570*/  FADD R7, R7, R11 ;  /* 0x0000000b07077221 */ /* 0x000fe20000000000 */
[----:B---3--:R-:W-:Y:S01]  /*0580*/  @P1 FADD R4, R4, R12 ;  /* 0x0000000c04041221 */ /* 0x008fe20000000000 */
[----:B------:R-:W-:Y:S01]  /*0590*/  @P1 FADD R5, R5, R13 ;  /* 0x0000000d05051221 */ /* 0x000fe20000000000 */
[----:B------:R-:W-:Y:S01]  /*05a0*/  @P1 FADD R6, R6, R14 ;  /* 0x0000000e06061221 */ /* 0x000fe20000000000 */
[----:B------:R-:W-:-:S07]  /*05b0*/  @P1 FADD R7, R7, R15 ;  /* 0x0000000f07071221 */ /* 0x000fce0000000000 */
.L_x_11:
[----:B------:R-:W-:Y:S05]  /*05c0*/  BSYNC.RECONVERGENT B1 ;  /* 0x0000000000017941 */ /* 0x000fea0003800200 */
.L_x_10:
[----:B------:R-:W-:Y:S05]  /*05d0*/  @P0 BRA `(.L_x_9) ;  /* 0x0000000400140947 */ /* 0x000fea0003800000 */
[----:B------:R-:W-:-:S07]  /*05e0*/  IADD3 R12, PT, PT, -R2, R21, RZ ;  /* 0x00000015020c7210 */ /* 0x000fce0007ffe1ff */
.L_x_12:
        /* <DEDUP_REMOVED lines=10> */
[----:B------:R-:W3:Y:S01]  /*0690*/  LDG.E.CONSTANT R29, desc[UR4][R28.64] ;  /* 0x000000041c1d7981 */ /* 0x000ee2000c1e9900 */
[----:B------:R-:W-:-:S05]  /*06a0*/  IMAD R8, R9, -0x12193f, R8 ;  /* 0xffede6c109087824 */ /* 0x000fca00078e0208 */
[----:B---3--:R-:W-:-:S05]  /*06b0*/  IADD3 R8, PT, PT, R8, R29, RZ ;  /* 0x0000001d08087210 */ /* 0x008fca0007ffe0ff */
[----:B------:R-:W-:-:S04]  /*06c0*/  IMAD R11, R8, UR7, R3 ;  /* 0x00000007080b7c24 */ /* 0x000fc8000f8e0203 */
[----:B--2---:R-:W-:-:S06]  /*06d0*/  IMAD.WIDE R10, R11, 0x4, R14 ;  /* 0x000000040b0a7825 */ /* 0x004fcc00078e020e */
[----:B------:R-:W2:Y:S02]  /*06e0*/  LDG.E.128 R8, desc[UR4][R10.64] ;  /* 0x000000040a087981 */ /* 0x000ea4000c1e1d00 */
[----:B--2---:R-:W-:Y:S01]  /*06f0*/  FADD R13, R8, R4 ;  /* 0x00000004080d7221 */ /* 0x004fe20000000000 */
[----:B----4-:R-:W-:-:S04]  /*0700*/  IMAD.HI R4, R20, 0x71286681, RZ ;  /* 0x7128668114047827 */ /* 0x010fc800078e02ff */
[----:B------:R-:W-:Y:S01]  /*0710*/  FADD R8, R9, R5 ;  /* 0x0000000509087221 */ /* 0x000fe20000000000 */
[----:B------:R-:W-:-:S04]  /*0720*/  SHF.R.U32.HI R5, RZ, 0x1f, R4 ;  /* 0x0000001fff057819 */ /* 0x000fc80000011604 */
[----:B------:R-:W-:-:S05]  /*0730*/  LEA.HI.SX32 R5, R4, R5, 0xd ;  /* 0x0000000504057211 */ /* 0x000fca00078f6aff */
[----:B------:R-:W-:-:S06]  /*0740*/  IMAD.WIDE R28, R5, 0x4, R24 ;  /* 0x00000004051c7825 */ /* 0x000fcc00078e0218 */
[----:B------:R-:W2:Y:S01]  /*0750*/  LDG.E.CONSTANT R29, desc[UR4][R28.64] ;  /* 0x000000041c1d7981 */ /* 0x000ea2000c1e9900 */
[----:B------:R-:W-:Y:S02]  /*0760*/  IMAD R20, R5, -0x12193f, R20 ;  /* 0xffede6c105147824 */ /* 0x000fe400078e0214 */
[----:B------:R-:W-:Y:S02]  /*0770*/  FADD R9, R10, R6 ;  /* 0x000000060a097221 */ /* 0x000fe40000000000 */
[----:B------:R-:W3:Y:S04]  /*0780*/  LDG.E.CONSTANT R10, desc[UR4][R26.64+0x8] ;  /* 0x000008041a0a7981 */ /* 0x000ee8000c1e9900 */
[----:B------:R-:W4:Y:S01]  /*0790*/  LDG.E.CONSTANT R28, desc[UR4][R26.64+0xc] ;  /* 0x00000c041a1c7981 */ /* 0x000f22000c1e9900 */
[----:B--2---:R-:W-:-:S05]  /*07a0*/  IADD3 R20, PT, PT, R20, R29, RZ ;  /* 0x0000001d14147210 */ /* 0x004fca0007ffe0ff */
[----:B------:R-:W-:-:S04]  /*07b0*/  IMAD R5, R20, UR7, R3 ;  /* 0x0000000714057c24 */ /* 0x000fc8000f8e0203 */
[----:B------:R-:W-:-:S04]  /*07c0*/  IMAD.WIDE R4, R5, 0x4, R14 ;  /* 0x0000000405047825 */ /* 0x000fc800078e020e */
[----:B------:R-:W-:Y:S02]  /*07d0*/  FADD R20, R11, R7 ;  /* 0x000000070b147221 */ /* 0x000fe40000000000 */
[----:B------:R-:W2:Y:S01]  /*07e0*/  LDG.E.128 R4, desc[UR4][R4.64] ;  /* 0x0000000404047981 */ /* 0x000ea2000c1e1d00 */
[----:B---3--:R-:W-:-:S05]  /*07f0*/  IMAD.HI R11, R10, 0x71286681, RZ ;  /* 0x712866810a0b7827 */ /* 0x008fca00078e02ff */
[----:B------:R-:W-:-:S04]  /*0800*/  SHF.R.U32.HI R29, RZ, 0x1f, R11 ;  /* 0x0000001fff1d7819 */ /* 0x000fc8000001160b */
[----:B------:R-:W-:-:S05]  /*0810*/  LEA.HI.SX32 R11, R11, R29, 0xd ;  /* 0x0000001d0b0b7211 */ /* 0x000fca00078f6aff */
[C---:B------:R-:W-:Y:S02]  /*0820*/  IMAD R29, R11.reuse, -0x12193f, R10 ;  /* 0xffede6c10b1d7824 */ /* 0x040fe400078e020a */
[----:B------:R-:W-:-:S06]  /*0830*/  IMAD.WIDE R10, R11, 0x4, R24 ;  /* 0x000000040b0a7825 */ /* 0x000fcc00078e0218 */
[----:B------:R0:W3:Y:S01]  /*0840*/  LDG.E.CONSTANT R10, desc[UR4][R10.64] ;  /* 0x000000040a0a7981 */ /* 0x0000e2000c1e9900 */
[----:B--2---:R-:W-:Y:S01]  /*0850*/  FADD R13, R13, R4 ;  /* 0x000000040d0d7221 */ /* 0x004fe20000000000 */
[----:B----4-:R-:W-:-:S05]  /*0860*/  IMAD.HI R4, R28, 0x71286681, RZ ;  /* 0x712866811c047827 */ /* 0x010fca00078e02ff */
[----:B0-----:R-:W-:-:S04]  /*0870*/  SHF.R.U32.HI R11, RZ, 0x1f, R4 ;  /* 0x0000001fff0b7819 */ /* 0x001fc80000011604 */
[----:B------:R-:W-:-:S05]  /*0880*/  LEA.HI.SX32 R27, R4, R11, 0xd ;  /* 0x0000000b041b7211 */ /* 0x000fca00078f6aff */
[----:B------:R-:W-:-:S06]  /*0890*/  IMAD.WIDE R24, R27, 0x4, R24 ;  /* 0x000000041b187825 */ /* 0x000fcc00078e0218 */
[----:B------:R-:W2:Y:S01]  /*08a0*/  LDG.E.CONSTANT R24, desc[UR4][R24.64] ;  /* 0x0000000418187981 */ /* 0x000ea2000c1e9900 */
[----:B------:R-:W-:Y:S01]  /*08b0*/  IMAD R27, R27, -0x12193f, R28 ;  /* 0xffede6c11b1b7824 */ /* 0x000fe200078e021c */
[----:B---3--:R-:W-:Y:S01]  /*08c0*/  IADD3 R29, PT, PT, R29, R10, RZ ;  /* 0x0000000a1d1d7210 */ /* 0x008fe20007ffe0ff */
[----:B------:R-:W-:Y:S01]  /*08d0*/  FADD R28, R8, R5 ;  /* 0x00000005081c7221 */ /* 0x000fe20000000000 */
[----:B------:R-:W-:Y:S02]  /*08e0*/  FADD R20, R20, R7 ;  /* 0x0000000714147221 */ /* 0x000fe40000000000 */
[----:B--2---:R-:W-:Y:S01]  /*08f0*/  IADD3 R4, PT, PT, R27, R24, RZ ;  /* 0x000000181b047210 */ /* 0x004fe20007ffe0ff */
[--C-:B------:R-:W-:Y:S02]  /*0900*/  IMAD R27, R29, UR7, R3.reuse ;  /* 0x000000071d1b7c24 */ /* 0x100fe4000f8e0203 */
[----:B------:R-:W-:Y:S02]  /*0910*/  FADD R29, R9, R6 ;  /* 0x00000006091d7221 */ /* 0x000fe40000000000 */
[----:B------:R-:W-:-:S02]  /*0920*/  IMAD R5, R4, UR7, R3 ;  /* 0x0000000704057c24 */ /* 0x000fc4000f8e0203 */
[----:B------:R-:W-:-:S04]  /*0930*/  IMAD.WIDE R26, R27, 0x4, R14 ;  /* 0x000000041b1a7825 */ /* 0x000fc800078e020e */
[----:B------:R-:W-:Y:S02]  /*0940*/  IMAD.WIDE R8, R5, 0x4, R14 ;  /* 0x0000000405087825 */ /* 0x000fe400078e020e */
[----:B------:R-:W2:Y:S04]  /*0950*/  LDG.E.128 R4, desc[UR4][R26.64] ;  /* 0x000000041a047981 */ /* 0x000ea8000c1e1d00 */
[----:B------:R-:W3:Y:S01]  /*0960*/  LDG.E.128 R8, desc[UR4][R8.64] ;  /* 0x0000000408087981 */ /* 0x000ee2000c1e1d00 */
[----:B------:R-:W-:-:S04]  /*0970*/  IADD3 R12, PT, PT, R12, 0x4, RZ ;  /* 0x000000040c0c7810 */ /* 0x000fc80007ffe0ff */
[----:B------:R-:W-:Y:S02]  /*0980*/  ISETP.NE.AND P0, PT, R12, RZ, PT ;  /* 0x000000ff0c00720c */ /* 0x000fe40003f05270 */
[----:B------:R-:W-:Y:S01]  /*0990*/  IADD3 R21, PT, PT, R21, 0x4, RZ ;  /* 0x0000000415157810 */ /* 0x000fe20007ffe0ff */
[----:B--2---:R-:W-:Y:S01]  /*09a0*/  FADD R13, R13, R4 ;  /* 0x000000040d0d7221 */ /* 0x004fe20000000000 */
[----:B------:R-:W-:Y:S01]  /*09b0*/  FADD R28, R28, R5 ;  /* 0x000000051c1c7221 */ /* 0x000fe20000000000 */
[----:B------:R-:W-:Y:S01]  /*09c0*/  FADD R29, R29, R6 ;  /* 0x000000061d1d7221 */ /* 0x000fe20000000000 */
[----:B------:R-:W-:Y:S01]  /*09d0*/  FADD R20, R20, R7 ;  /* 0x0000000714147221 */ /* 0x000fe20000000000 */
[----:B---3--:R-:W-:Y:S01]  /*09e0*/  FADD R4, R13, R8 ;  /* 0x000000080d047221 */ /* 0x008fe20000000000 */
[----:B------:R-:W-:Y:S01]  /*09f0*/  FADD R5, R28, R9 ;  /* 0x000000091c057221 */ /* 0x000fe20000000000 */
[----:B------:R-:W-:Y:S01]  /*0a00*/  FADD R6, R29, R10 ;  /* 0x0000000a1d067221 */ /* 0x000fe20000000000 */
[----:B------:R-:W-:-:S03]  /*0a10*/  FADD R7, R20, R11 ;  /* 0x0000000b14077221 */ /* 0x000fc60000000000 */
[----:B------:R-:W-:Y:S05]  /*0a20*/  @P0 BRA `(.L_x_12) ;  /* 0xfffffff800f00947 */ /* 0x000fea000383ffff */
.L_x_9:
[----:B------:R-:W-:Y:S05]  /*0a30*/  BSYNC.RECONVERGENT B0 ;  /* 0x0000000000007941 */ /* 0x000fea0003800200 */
.L_x_8:
[----:B------:R-:W0:Y:S01]  /*0a40*/  LDC.64 R8, c[0x0][0x3a8] ;  /* 0x0000ea00ff087b82 */ /* 0x000e220000000a00 */
[----:B------:R-:W1:Y:S01]  /*0a50*/  LDCU UR8, c[0x0][0x384] ;  /* 0x00007080ff0877ac */ /* 0x000e620008000800 */
[----:B------:R-:W-:Y:S01]  /*0a60*/  IADD3 R17, PT, PT, R17, UR6, RZ ;  /* 0x0000000611117c10 */ /* 0x000fe2000fffe0ff */
[----:B-1----:R-:W-:-:S04]  /*0a70*/  IMAD R3, R18, UR8, R3 ;  /* 0x0000000812037c24 */ /* 0x002fc8000f8e0203 */
[----:B0-----:R-:W-:Y:S01]  /*0a80*/  IMAD.WIDE R8, R3, 0x4, R8 ;  /* 0x0000000403087825 */ /* 0x001fe200078e0208 */
[----:B------:R-:W-:-:S04]  /*0a90*/  IADD3 R3, PT, PT, R17, R0, RZ ;  /* 0x0000000011037210 */ /* 0x000fc80007ffe0ff */
[----:B------:R0:W-:Y:S01]  /*0aa0*/  STG.E.128 desc[UR4][R8.64], R4 ;  /* 0x0000000408007986 */ /* 0x0001e2000c101d04 */
[----:B------:R-:W-:-:S04]  /*0ab0*/  SHF.L.U32 R3, R3, 0x2, RZ ;  /* 0x0000000203037819 */ /* 0x000fc800000006ff */
[----:B------:R-:W-:-:S13]  /*0ac0*/  ISETP.GE.AND P0, PT, R3, UR8, PT ;  /* 0x0000000803007c0c */ /* 0x000fda000bf06270 */
[----:B0-----:R-:W-:Y:S05]  /*0ad0*/  @!P0 BRA `(.L_x_13) ;  /* 0xfffffff400ac8947 */ /* 0x001fea000383ffff */
[----:B------:R-:W-:Y:S05]  /*0ae0*/  EXIT ;  /* 0x000000000000794d */ /* 0x000fea0003800000 */
.L_x_14:
        /* <DEDUP_REMOVED lines=9> */
.L_x_56:


//--------------------- .text._Z33gather_all_input_major_csr_half_1iiP6__halfPKiS2_S2_S0_ --------------------------
	.section	.text._Z33gather_all_input_major_csr_half_1iiP6__halfPKiS2_S2_S0_,"ax",@progbits
	.align	128
        .global         _Z33gather_all_input_major_csr_half_1iiP6__halfPKiS2_S2_S0_
        .type           _Z33gather_all_input_major_csr_half_1iiP6__halfPKiS2_S2_S0_,@function
        .size           _Z33gather_all_input_major_csr_half_1iiP6__halfPKiS2_S2_S0_,(.L_x_57 - _Z33gather_all_input_major_csr_half_1iiP6__halfPKiS2_S2_S0_)
        .other          _Z33gather_all_input_major_csr_half_1iiP6__halfPKiS2_S2_S0_,@"STO_CUDA_ENTRY STV_DEFAULT"
_Z33gather_all_input_major_csr_half_1iiP6__halfPKiS2_S2_S0_:
.text._Z33gather_all_input_major_csr_half_1iiP6__halfPKiS2_S2_S0_:
[----:B------:R-:W-:Y:S01]  /*0000*/  LDC R1, c[0x0][0x37c] ;  /* 0x0000df00ff017b82 */ /* 0x000fe20000000800 */
[----:B------:R-:W0:Y:S07]  /*0010*/  S2R R3, SR_TID.Z ;  /* 0x0000000000037919 */ /* 0x000e2e0000002300 */
[----:B------:R-:W0:Y:S01]  /*0020*/  S2UR UR4, SR_CTAID.X ;  /* 0x00000000000479c3 */ /* 0x000e220000002500 */
[----:B------:R-:W1:Y:S07]  /*0030*/  LDCU UR5, c[0x0][0x380] ;  /* 0x00007000ff0577ac */ /* 0x000e6e0008000800 */
[----:B------:R-:W0:Y:S02]  /*0040*/  LDC R0, c[0x0][0x368] ;  /* 0x0000da00ff007b82 */ /* 0x000e240000000800 */
[----:B0-----:R-:W-:-:S05]  /*0050*/  IMAD R0, R0, UR4, R3 ;  /* 0x0000000400007c24 */ /* 0x001fca000f8e0203 */
[----:B-1----:R-:W-:-:S13]  /*0060*/  ISETP.GE.AND P0, PT, R0, UR5, PT ;  /* 0x0000000500007c0c */ /* 0x002fda000bf06270 */
[----:B------:R-:W-:Y:S05]  /*0070*/  @P0 EXIT ;  /* 0x000000000000094d */ /* 0x000fea0003800000 */
[----:B------:R-:W0:Y:S01]  /*0080*/  LDC.64 R4, c[0x0][0x398] ;  /* 0x0000e600ff047b82 */ /* 0x000e220000000a00 */
[----:B------:R-:W1:Y:S01]  /*0090*/  LDCU.64 UR4, c[0x0][0x358] ;  /* 0x00006b00ff0477ac */ /* 0x000e620008000a00 */
[----:B0-----:R-:W-:-:S05]  /*00a0*/  IMAD.WIDE R4, R0, 0x4, R4 ;  /* 0x0000000400047825 */ /* 0x001fca00078e0204 */
[----:B-1----:R-:W2:Y:S04]  /*00b0*/  LDG.E.CONSTANT R6, desc[UR4][R4.64] ;  /* 0x0000000404067981 */ /* 0x002ea8000c1e9900 */
[----:B------:R-:W3:Y:S01]  /*00c0*/  LDG.E.CONSTANT R2, desc[UR4][R4.64+0x4] ;  /* 0x0000040404027981 */ /* 0x000ee2000c1e9900 */
[----:B------:R-:W2:Y:S02]  /*00d0*/  S2R R3, SR_TID.Y ;  /* 0x0000000000037919 */ /* 0x000ea40000002200 */
[----:B--2---:R-:W-:-:S04]  /*00e0*/  IADD3 R7, PT, PT, R6, R3, RZ ;  /* 0x0000000306077210 */ /* 0x004fc80007ffe0ff */
[----:B---3--:R-:W-:-:S13]  /*00f0*/  ISETP.GE.AND P0, PT, R7, R2, PT ;  /* 0x000000020700720c */ /* 0x008fda0003f06270 */
[----:B------:R-:W-:Y:S05]  /*0100*/  @P0 EXIT ;  /* 0x000000000000094d */ /* 0x000fea0003800000 */
[----:B------:R-:W0:Y:S01]  /*0110*/  S2R R4, SR_TID.X ;  /* 0x0000000000047919 */ /* 0x000e220000002100 */
[----:B------:R-:W1:Y:S01]  /*0120*/  LDCU UR6, c[0x0][0x360] ;  /* 0x00006c00ff0677ac */ /* 0x000e620008000800 */
[----:B------:R-:W2:Y:S02]  /*0130*/  LDCU UR7, c[0x0][0x364] ;  /* 0x00006c80ff0777ac */ /* 0x000ea40008000800 */
.L_x_18:
[----:B0-----:R-:W0:Y:S01]  /*0140*/  LDC R5, c[0x0][0x384] ;  /* 0x0000e100ff057b82 */ /* 0x001e220000000800 */
[----:B------:R-:W-:Y:S01]  /*0150*/  BSSY.RECONVERGENT B0, `(.L_x_15) ;  /* 0x000001d000007945 */ /* 0x000fe20003800200 */
[----:B--2---:R-:W-:Y:S02]  /*0160*/  IADD3 R6, PT, PT, R6, UR7, RZ ;  /* 0x0000000706067c10 */ /* 0x004fe4000fffe0ff */
[----:B0-----:R-:W-:-:S13]  /*0170*/  ISETP.GE.AND P0, PT, R4, R5, PT ;  /* 0x000000050400720c */ /* 0x001fda0003f06270 */
[----:B------:R-:W-:Y:S05]  /*0180*/  @P0 BRA `(.L_x_16) ;  /* 0x0000000000640947 */ /* 0x000fea0003800000 */
[----:B------:R-:W0:Y:S08]  /*0190*/  LDC.64 R12, c[0x0][0x3a0] ;  /* 0x0000e800ff0c7b82 */ /* 0x000e300000000a00 */
[----:B------:R-:W2:Y:S08]  /*01a0*/  LDC.64 R14, c[0x0][0x390] ;  /* 0x0000e400ff0e7b82 */ /* 0x000eb00000000a00 */
[----:B------:R-:W3:Y:S01]  /*01b0*/  LDC.64 R10, c[0x0][0x3a8] ;  /* 0x0000ea00ff0a7b82 */ /* 0x000ee20000000a00 */
[----:B0-----:R-:W-:-:S06]  /*01c0*/  IMAD.WIDE R12, R7, 0x4, R12 ;  /* 0x00000004070c7825 */ /* 0x001fcc00078e020c */
[----:B------:R-:W4:Y:S02]  /*01d0*/  LDG.E.CONSTANT R12, desc[UR4][R12.64] ;  /* 0x000000040c0c7981 */ /* 0x000f24000c1e9900 */
[----:B----4-:R-:W-:-:S05]  /*01e0*/  IMAD.HI R7, R12, 0x71286681, RZ ;  /* 0x712866810c077827 */ /* 0x010fca00078e02ff */
[----:B------:R-:W-:-:S04]  /*01f0*/  SHF.R.U32.HI R8, RZ, 0x1f, R7 ;  /* 0x0000001fff087819 */ /* 0x000fc80000011607 */
[----:B------:R-:W-:Y:S02]  /*0200*/  LEA.HI.SX32 R7, R7, R8, 0xd ;  /* 0x0000000807077211 */ /* 0x000fe400078f6aff */
[----:B------:R-:W0:Y:S03]  /*0210*/  LDC.64 R8, c[0x0][0x388] ;  /* 0x0000e200ff087b82 */ /* 0x000e260000000a00 */
[----:B--2---:R-:W-:-:S06]  /*0220*/  IMAD.WIDE R14, R7, 0x4, R14 ;  /* 0x00000004070e7825 */ /* 0x004fcc00078e020e */
[----:B------:R-:W2:Y:S01]  /*0230*/  LDG.E.CONSTANT R14, desc[UR4][R14.64] ;  /* 0x000000040e0e7981 */ /* 0x000ea2000c1e9900 */
[----:B------:R-:W-:-:S05]  /*0240*/  IMAD R7, R7, -0x12193f, R12 ;  /* 0xffede6c107077824 */ /* 0x000fca00078e020c */
[----:B--2---:R-:W-:Y:S01]  /*0250*/  IADD3 R17, PT, PT, R7, R14, RZ ;  /* 0x0000000e07117210 */ /* 0x004fe20007ffe0ff */
[----:B0--3--:R-:W-:-:S07]  /*0260*/  IMAD.MOV.U32 R7, RZ, RZ, RZ ;  /* 0x000000ffff077224 */ /* 0x009fce00078e00ff */
.L_x_17:
[----:B------:R-:W-:-:S05]  /*0270*/  IADD3 R16, PT, PT, R4, R7, RZ ;  /* 0x0000000704107210 */ /* 0x000fca0007ffe0ff */
[----:B0-----:R-:W-:-:S04]  /*0280*/  IMAD R15, R0, R5, R16 ;  /* 0x00000005000f7224 */ /* 0x001fc800078e0210 */
[----:B------:R-:W-:-:S06]  /*0290*/  IMAD.WIDE R14, R15, 0x2, R8 ;  /* 0x000000020f0e7825 */ /* 0x000fcc00078e0208 */
[----:B------:R-:W2:Y:S01]  /*02a0*/  LDG.E.U16 R15, desc[UR4][R14.64] ;  /* 0x000000040e0f7981 */ /* 0x000ea2000c1e1500 */
[----:B------:R-:W-:Y:S01]  /*02b0*/  IMAD R13, R17, R5, R16 ;  /* 0x00000005110d7224 */ /* 0x000fe200078e0210 */
[----:B-1----:R-:W-:Y:S01]  /*02c0*/  IADD3 R7, PT, PT, R7, UR6, RZ ;  /* 0x0000000607077c10 */ /* 0x002fe2000fffe0ff */
[----:B------:R-:W-:Y:S02]  /*02d0*/  VIADD R16, R16, UR6 ;  /* 0x0000000610107c36 */ /* 0x000fe40008000000 */
[----:B------:R-:W-:-:S03]  /*02e0*/  IMAD.WIDE R12, R13, 0x2, R10 ;  /* 0x000000020d0c7825 */ /* 0x000fc600078e020a */
[----:B------:R-:W-:Y:S02]  /*02f0*/  ISETP.GE.AND P0, PT, R16, R5, PT ;  /* 0x000000051000720c */ /* 0x000fe40003f06270 */
[----:B--2---:R0:W-:Y:S11]  /*0300*/  STG.E.U16 desc[UR4][R12.64], R15 ;  /* 0x0000000f0c007986 */ /* 0x0041f6000c101504 */
[----:B------:R-:W-:Y:S05]  /*0310*/  @!P0 BRA `(.L_x_17) ;  /* 0xfffffffc00d48947 */ /* 0x000fea000383ffff */
.L_x_16:
[----:B-1----:R-:W-:Y:S05]  /*0320*/  BSYNC.RECONVERGENT B0 ;  /* 0x0000000000007941 */ /* 0x002fea0003800200 */
.L_x_15:
[----:B------:R-:W-:-:S04]  /*0330*/  IADD3 R7, PT, PT, R6, R3, RZ ;  /* 0x0000000306077210 */ /* 0x000fc80007ffe0ff */
[----:B------:R-:W-:-:S13]  /*0340*/  ISETP.GE.AND P0, PT, R7, R2, PT ;  /* 0x000000020700720c */ /* 0x000fda0003f06270 */
[----:B------:R-:W-:Y:S05]  /*0350*/  @!P0 BRA `(.L_x_18) ;  /* 0xfffffffc00788947 */ /* 0x000fea000383ffff */
[----:B------:R-:W-:Y:S05]  /*0360*/  EXIT ;  /* 0x000000000000794d */ /* 0x000fea0003800000 */
.L_x_19:
        /* <DEDUP_REMOVED lines=9> */
.L_x_57:


//--------------------- .text._Z41gather_all_input_major_csr_half_2aligned8iiP6__halfPKiS2_S2_S0_ --------------------------
	.section	.text._Z41gather_all_input_major_csr_half_2aligned8iiP6__halfPKiS2_S2_S0_,"ax",@progbits
	.align	128
        .global         _Z41gather_all_input_major_csr_half_2aligned8iiP6__halfPKiS2_S2_S0_
        .type           _Z41gather_all_input_major_csr_half_2aligned8iiP6__halfPKiS2_S2_S0_,@function
        .size           _Z41gather_all_input_major_csr_half_2aligned8iiP6__halfPKiS2_S2_S0_,(.L_x_58 - _Z41gather_all_input_major_csr_half_2aligned8iiP6__halfPKiS2_S2_S0_)
        .other          _Z41gather_all_input_major_csr_half_2aligned8iiP6__halfPKiS2_S2_S0_,@"STO_CUDA_ENTRY STV_DEFAULT"
_Z41gather_all_input_major_csr_half_2aligned8iiP6__halfPKiS2_S2_S0_:
.text._Z41gather_all_input_major_csr_half_2aligned8iiP6__halfPKiS2_S2_S0_:
[----:B------:R-:W0:Y:S01]  /*0000*/  LDC R1, c[0x0][0x37c] ;  /* 0x0000df00ff017b82 */ /* 0x000e220000000800 */
[----:B------:R-:W1:Y:S01]  /*0010*/  S2R R3, SR_TID.Z ;  /* 0x0000000000037919 */ /* 0x000e620000002300 */
[----:B------:R-:W2:Y:S06]  /*0020*/  LDCU UR5, c[0x0][0x2fc] ;  /* 0x00005f80ff0577ac */ /* 0x000eac0008000800 */
[----:B------:R-:W1:Y:S01]  /*0030*/  S2UR UR6, SR_CTAID.X ;  /* 0x00000000000679c3 */ /* 0x000e620000002500 */
[----:B0-----:R-:W-:Y:S01]  /*0040*/  IADD3 R1, PT, PT, R1, -0x8, RZ ;  /* 0xfffffff801017810 */ /* 0x001fe20007ffe0ff */
[----:B------:R-:W0:Y:S04]  /*0050*/  LDCU UR7, c[0x0][0x380] ;  /* 0x00007000ff0777ac */ /* 0x000e280008000800 */
[----:B------:R3:W-:Y:S01]  /*0060*/  STL.U16 [R1+0x2], RZ ;  /* 0x000002ff01007387 */ /* 0x0007e20000100400 */
[----:B------:R-:W4:Y:S01]  /*0070*/  LDCU UR4, c[0x0][0x2f8] ;  /* 0x00005f00ff0477ac */ /* 0x000f220008000800 */
[----:B------:R-:W1:Y:S02]  /*0080*/  LDC R2, c[0x0][0x368] ;  /* 0x0000da00ff027b82 */ /* 0x000e640000000800 */
[----:B-1----:R-:W-:Y:S01]  /*0090*/  IMAD R2, R2, UR6, R3 ;  /* 0x0000000602027c24 */ /* 0x002fe2000f8e0203 */
[----:B----4-:R-:W-:-:S04]  /*00a0*/  IADD3 R3, P1, PT, R1, UR4, RZ ;  /* 0x0000000401037c10 */ /* 0x010fc8000ff3e0ff */
[----:B0-----:R-:W-:Y:S01]  /*00b0*/  ISETP.GE.AND P0, PT, R2, UR7, PT ;  /* 0x0000000702007c0c */ /* 0x001fe2000bf06270 */
[----:B--2---:R-:W-:-:S12]  /*00c0*/  IMAD.X R0, RZ, RZ, UR5, P1 ;  /* 0x00000005ff007e24 */ /* 0x004fd800088e06ff */
[----:B---3--:R-:W-:Y:S05]  /*00d0*/  @P0 EXIT ;  /* 0x000000000000094d */ /* 0x008fea0003800000 */
[----:B------:R-:W0:Y:S01]  /*00e0*/  LDC.64 R8, c[0x0][0x398] ;  /* 0x0000e600ff087b82 */ /* 0x000e220000000a00 */
[----:B------:R-:W1:Y:S01]  /*00f0*/  LDCU.64 UR6, c[0x0][0x358] ;  /* 0x00006b00ff0677ac */ /* 0x000e620008000a00 */
[----:B0-----:R-:W-:-:S05]  /*0100*/  IMAD.WIDE R8, R2, 0x4, R8 ;  /* 0x0000000402087825 */ /* 0x001fca00078e0208 */
[----:B-1----:R-:W2:Y:S04]  /*0110*/  LDG.E.CONSTANT R10, desc[UR6][R8.64] ;  /* 0x00000006080a7981 */ /* 0x002ea8000c1e9900 */
[----:B------:R-:W3:Y:S01]  /*0120*/  LDG.E.CONSTANT R6, desc[UR6][R8.64+0x4] ;  /* 0x0000040608067981 */ /* 0x000ee2000c1e9900 */
[----:B------:R-:W2:Y:S03]  /*0130*/  S2R R5, SR_TID.Y ;  /* 0x0000000000057919 */ /* 0x000ea60000002200 */
[----:B------:R0:W-:Y:S01]  /*0140*/  STL.U16 [R1], RZ ;  /* 0x000000ff01007387 */ /* 0x0001e20000100400 */
[----:B--2---:R-:W-:-:S04]  /*0150*/  IADD3 R7, PT, PT, R10, R5, RZ ;  /* 0x000000050a077210 */ /* 0x004fc80007ffe0ff */
[----:B---3--:R-:W-:-:S13]  /*0160*/  ISETP.GE.AND P0, PT, R7, R6, PT ;  /* 0x000000060700720c */ /* 0x008fda0003f06270 */
[----:B0-----:R-:W-:Y:S05]  /*0170*/  @P0 EXIT ;  /* 0x000000000000094d */ /* 0x001fea0003800000 */
[----:B------:R-:W0:Y:S01]  /*0180*/  S2R R4, SR_TID.X ;  /* 0x0000000000047919 */ /* 0x000e220000002100 */
[----:B------:R-:W1:Y:S01]  /*0190*/  LDCU UR4, c[0x0][0x384] ;  /* 0x00007080ff0477ac */ /* 0x000e620008000800 */
[----:B------:R-:W-:Y:S01]  /*01a0*/  IMAD.MOV.U32 R9, RZ, RZ, R7 ;  /* 0x000000ffff097224 */ /* 0x000fe200078e0007 */
[----:B------:R-:W2:Y:S01]  /*01b0*/  LDCU UR8, c[0x0][0x360] ;  /* 0x00006c00ff0877ac */ /* 0x000ea20008000800 */
[----:B------:R-:W3:Y:S01]  /*01c0*/  LDCU UR10, c[0x0][0x384] ;  /* 0x00007080ff0a77ac */ /* 0x000ee20008000800 */
[----:B------:R-:W4:Y:S01]  /*01d0*/  LDCU UR9, c[0x0][0x364] ;  /* 0x00006c80ff0977ac */ /* 0x000f220008000800 */
[----:B-1----:R-:W-:-:S04]  /*01e0*/  UIADD3 UR4, UPT, UPT, UR4, 0x7, URZ ;  /* 0x0000000704047890 */ /* 0x002fc8000fffe0ff */
[----:B------:R-:W-:-:S04]  /*01f0*/  USHF.R.S32.HI UR5, URZ, 0x1f, UR4 ;  /* 0x0000001fff057899 */ /* 0x000fc80008011404 */
[----:B------:R-:W-:-:S04]  /*0200*/  ULEA.HI UR5, UR5, UR4, URZ, 0x3 ;  /* 0x0000000405057291 */ /* 0x000fc8000f8f18ff */
[----:B------:R-:W-:Y:S01]  /*0210*/  ULOP3.LUT UR5, UR5, 0xfffffff8, URZ, 0xc0, !UPT ;  /* 0xfffffff805057892 */ /* 0x000fe2000f8ec0ff */
[----:B0-234-:R-:W-:-:S11]  /*0220*/  SHF.L.U32 R7, R4, 0x1, RZ ;  /* 0x0000000104077819 */ /* 0x01dfd600000006ff */
.L_x_23:
[----:B------:R-:W-:Y:S01]  /*0230*/  ISETP.GE.AND P0, PT, R7, UR5, PT ;  /* 0x0000000507007c0c */ /* 0x000fe2000bf06270 */
[----:B------:R-:W-:Y:S01]  /*0240*/  BSSY.RECONVERGENT B0, `(.L_x_20) ;  /* 0x0000024000007945 */ /* 0x000fe20003800200 */
[----:B------:R-:W-:-:S11]  /*0250*/  VIADD R10, R10, UR9 ;  /* 0x000000090a0a7c36 */ /* 0x000fd60008000000 */
[----:B0-----:R-:W-:Y:S05]  /*0260*/  @P0 BRA `(.L_x_21) ;  /* 0x0000000000840947 */ /* 0x001fea0003800000 */
[----:B------:R-:W0:Y:S08]  /*0270*/  LDC.64 R12, c[0x0][0x3a0] ;  /* 0x0000e800ff0c7b82 */ /* 0x000e300000000a00 */
[----:B------:R-:W1:Y:S01]  /*0280*/  LDC.64 R14, c[0x0][0x390] ;  /* 0x0000e400ff0e7b82 */ /* 0x000e620000000a00 */
[----:B0-----:R-:W-:-:S06]  /*0290*/  IMAD.WIDE R12, R9, 0x4, R12 ;  /* 0x00000004090c7825 */ /* 0x001fcc00078e020c */
[----:B------:R-:W2:Y:S02]  /*02a0*/  LDG.E.CONSTANT R12, desc[UR6][R12.64] ;  /* 0x000000060c0c7981 */ /* 0x000ea4000c1e9900 */
[----:B--2---:R-:W-:-:S05]  /*02b0*/  IMAD.HI R8, R12, 0x71286681, RZ ;  /* 0x712866810c087827 */ /* 0x004fca00078e02ff */
[----:B------:R-:W-:-:S04]  /*02c0*/  SHF.R.U32.HI R9, RZ, 0x1f, R8 ;  /* 0x0000001fff097819 */ /* 0x000fc80000011608 */
[----:B------:R-:W-:Y:S02]  /*02d0*/  LEA.HI.SX32 R11, R8, R9, 0xd ;  /* 0x00000009080b7211 */ /* 0x000fe400078f6aff */
[----:B------:R-:W0:Y:S03]  /*02e0*/  LDC.64 R8, c[0x0][0x3a8] ;  /* 0x0000ea00ff087b82 */ /* 0x000e260000000a00 */
[----:B-1----:R-:W-:-:S06]  /*02f0*/  IMAD.WIDE R14, R11, 0x4, R14 ;  /* 0x000000040b0e7825 */ /* 0x002fcc00078e020e */
[----:B------:R-:W2:Y:S01]  /*0300*/  LDG.E.CONSTANT R15, desc[UR6][R14.64] ;  /* 0x000000060e0f7981 */ /* 0x000ea2000c1e9900 */
[----:B------:R-:W-:Y:S02]  /*0310*/  IMAD R16, R11, -0x12193f, R12 ;  /* 0xffede6c10b107824 */ /* 0x000fe400078e020c */
[----:B------:R-:W-:Y:S01]  /*0320*/  HFMA2 R11, -RZ, RZ, 0, 0 ;  /* 0x00000000ff0b7431 */ /* 0x000fe200000001ff */
[----:B------:R-:W-:Y:S01]  /*0330*/  MOV R17, R7 ;  /* 0x0000000700117202 */ /* 0x000fe20000000f00 */
[----:B0-2---:R-:W-:-:S07]  /*0340*/  IMAD.IADD R18, R16, 0x1, R15 ;  /* 0x0000000110127824 */ /* 0x005fce00078e020f */
.L_x_22:
[----:B------:R-:W-:Y:S01]  /*0350*/  ISETP.GE.AND P0, PT, R17, UR10, PT ;  /* 0x0000000a11007c0c */ /* 0x000fe2000bf06270 */
[----:B------:R-:W-:-:S12]  /*0360*/  IMAD.MOV.U32 R14, RZ, RZ, R3 ;  /* 0x000000ffff0e7224 */ /* 0x000fd800078e0003 */
[----:B0-----:R-:W0:Y:S01]  /*0370*/  @!P0 LDC.64 R12, c[0x0][0x388] ;  /* 0x0000e200ff0c8b82 */ /* 0x001e220000000a00 */
[----:B------:R-:W-:-:S04]  /*0380*/  @!P0 IMAD R15, R2, UR10, R17 ;  /* 0x0000000a020f8c24 */ /* 0x000fc8000f8e0211 */
[----:B0-----:R-:W-:Y:S01]  /*0390*/  @!P0 IMAD.WIDE R12, R15, 0x2, R12 ;  /* 0x000000020f0c8825 */ /* 0x001fe200078e020c */
[----:B------:R-:W-:-:S03]  /*03a0*/  MOV R15, R0 ;  /* 0x00000000000f7202 */ /* 0x000fc60000000f00 */
[----:B------:R-:W-:Y:S01]  /*03b0*/  @!P0 IMAD.MOV.U32 R14, RZ, RZ, R12 ;  /* 0x000000ffff0e8224 */ /* 0x000fe200078e000c */
[----:B------:R-:W-:-:S05]  /*03c0*/  @!P0 MOV R15, R13 ;  /* 0x0000000d000f8202 */ /* 0x000fca0000000f00 */
[----:B------:R-:W2:Y:S04]  /*03d0*/  LD.E.U16 R16, desc[UR6][R14.64] ;  /* 0x000000060e107980 */ /* 0x000ea8000c101500 */
[----:B------:R-:W2:Y:S01]  /*03e0*/  LD.E.U16 R19, desc[UR6][R14.64+0x2] ;  /* 0x000002060e137980 */ /* 0x000ea2000c101500 */
[----:B------:R-:W-:Y:S01]  /*03f0*/  IMAD R13, R18, UR10, R17 ;  /* 0x0000000a120d7c24 */ /* 0x000fe2000f8e0211 */
[----:B------:R-:W-:-:S03]  /*0400*/  IADD3 R11, PT, PT, R11, UR8, RZ ;  /* 0x000000080b0b7c10 */ /* 0x000fc6000fffe0ff */
[----:B------:R-:W-:-:S04]  /*0410*/  IMAD.WIDE R12, R13, 0x2, R8 ;  /* 0x000000020d0c7825 */ /* 0x000fc800078e0208 */
[----:B------:R-:W-:-:S05]  /*0420*/  IMAD.IADD R17, R11, 0x1, R4 ;  /* 0x000000010b117824 */ /* 0x000fca00078e0204 */
[----:B------:R-:W-:-:S04]  /*0430*/  SHF.L.U32 R17, R17, 0x1, RZ ;  /* 0x0000000111117819 */ /* 0x000fc800000006ff */
[----:B------:R-:W-:Y:S01]  /*0440*/  ISETP.GE.AND P0, PT, R17, UR5, PT ;  /* 0x0000000511007c0c */ /* 0x000fe2000bf06270 */
[----:B--2---:R-:W-:-:S05]  /*0450*/  IMAD R19, R19, 0x10000, R16 ;  /* 0x0001000013137824 */ /* 0x004fca00078e0210 */
[----:B------:R0:W-:Y:S07]  /*0460*/  STG.E desc[UR6][R12.64], R19 ;  /* 0x000000130c007986 */ /* 0x0001ee000c101906 */
[----:B------:R-:W-:Y:S05]  /*0470*/  @!P0 BRA `(.L_x_22) ;  /* 0xfffffffc00b48947 */ /* 0x000fea000383ffff */
.L_x_21:
[----:B------:R-:W-:Y:S05]  /*0480*/  BSYNC.RECONVERGENT B0 ;  /* 0x0000000000007941 */ /* 0x000fea0003800200 */
.L_x_20:
[----:B------:R-:W-:-:S04]  /*0490*/  IADD3 R9, PT, PT, R10, R5, RZ ;  /* 0x000000050a097210 */ /* 0x000fc80007ffe0ff */
[----:B------:R-:W-:-:S13]  /*04a0*/  ISETP.GE.AND P0, PT, R9, R6, PT ;  /* 0x000000060900720c */ /* 0x000fda0003f06270 */
[----:B------:R-:W-:Y:S05]  /*04b0*/  @!P0 BRA `(.L_x_23) ;  /* 0xfffffffc005c8947 */ /* 0x000fea000383ffff */
[----:B------:R-:W-:Y:S05]  /*04c0*/  EXIT ;  /* 0x000000000000794d */ /* 0x000fea0003800000 */
.L_x_24:
        /* <DEDUP_REMOVED lines=11> */
.L_x_58:


//--------------------- .text._Z33gather_all_input_major_csr_half_2iiP6__halfPKiS2_S2_S0_ --------------------------
	.section	.text._Z33gather_all_input_major_csr_half_2iiP6__halfPKiS2_S2_S0_,"ax",@progbits
	.align	128
        .global         _Z33gather_all_input_major_csr_half_2iiP6__halfPKiS2_S2_S0_
        .type           _Z33gather_all_input_major_csr_half_2iiP6__halfPKiS2_S2_S0_,@function
        .size           _Z33gather_all_input_major_csr_half_2iiP6__halfPKiS2_S2_S0_,(.L_x_59 - _Z33gather_all_input_major_csr_half_2iiP6__halfPKiS2_S2_S0_)
        .other          _Z33gather_all_input_major_csr_half_2iiP6__halfPKiS2_S2_S0_,@"STO_CUDA_ENTRY STV_DEFAULT"
_Z33gather_all_input_major_csr_half_2iiP6__halfPKiS2_S2_S0_:
.text._Z33gather_all_input_major_csr_half_2iiP6__halfPKiS2_S2_S0_:
        /* <DEDUP_REMOVED lines=18> */
[----:B------:R-:W-:Y:S01]  /*0120*/  IMAD.MOV.U32 R9, RZ, RZ, R7 ;  /* 0x000000ffff097224 */ /* 0x000fe200078e0007 */
[----:B------:R-:W1:Y:S01]  /*0130*/  LDCU UR6, c[0x0][0x360] ;  /* 0x00006c00ff0677ac */ /* 0x000e620008000800 */
[----:B------:R-:W2:Y:S02]  /*0140*/  LDCU UR7, c[0x0][0x364] ;  /* 0x00006c80ff0777ac */ /* 0x000ea40008000800 */
[----:B012---:R-:W-:-:S07]  /*0150*/  SHF.L.U32 R5, R4, 0x1, RZ ;  /* 0x0000000104057819 */ /* 0x007fce00000006ff */
.L_x_28:
[----:B0-----:R-:W0:Y:S01]  /*0160*/  LDC R7, c[0x0][0x384] ;  /* 0x0000e100ff077b82 */ /* 0x001e220000000800 */
[----:B------:R-:W-:Y:S01]  /*0170*/  BSSY.RECONVERGENT B0, `(.L_x_25) ;  /* 0x000001e000007945 */ /* 0x000fe20003800200 */
[----:B------:R-:W-:Y:S01]  /*0180*/  VIADD R6, R6, UR7 ;  /* 0x0000000706067c36 */ /* 0x000fe20008000000 */
[----:B0-----:R-:W-:-:S13]  /*0190*/  ISETP.GE.AND P0, PT, R5, R7, PT ;  /* 0x000000070500720c */ /* 0x001fda0003f06270 */
[----:B------:R-:W-:Y:S05]  /*01a0*/  @P0 BRA `(.L_x_26) ;  /* 0x0000000000680947 */ /* 0x000fea0003800000 */
[----:B------:R-:W0:Y:S08]  /*01b0*/  LDC.64 R12, c[0x0][0x3a0] ;  /* 0x0000e800ff0c7b82 */ /* 0x000e300000000a00 */
[----:B------:R-:W1:Y:S08]  /*01c0*/  LDC.64 R14, c[0x0][0x390] ;  /* 0x0000e400ff0e7b82 */ /* 0x000e700000000a00 */
[----:B------:R-:W2:Y:S01]  /*01d0*/  LDC.64 R10, c[0x0][0x3a8] ;  /* 0x0000ea00ff0a7b82 */ /* 0x000ea20000000a00 */
[----:B0-----:R-:W-:-:S06]  /*01e0*/  IMAD.WIDE R12, R9, 0x4, R12 ;  /* 0x00000004090c7825 */ /* 0x001fcc00078e020c */
[----:B------:R-:W3:Y:S02]  /*01f0*/  LDG.E.CONSTANT R12, desc[UR4][R12.64] ;  /* 0x000000040c0c7981 */ /* 0x000ee4000c1e9900 */
[----:B---3--:R-:W-:-:S05]  /*0200*/  IMAD.HI R8, R12, 0x71286681, RZ ;  /* 0x712866810c087827 */ /* 0x008fca00078e02ff */
[----:B------:R-:W-:-:S04]  /*0210*/  SHF.R.U32.HI R9, RZ, 0x1f, R8 ;  /* 0x0000001fff097819 */ /* 0x000fc80000011608 */
[----:B------:R-:W-:Y:S02]  /*0220*/  LEA.HI.SX32 R17, R8, R9, 0xd ;  /* 0x0000000908117211 */ /* 0x000fe400078f6aff */
[----:B------:R-:W0:Y:S03]  /*0230*/  LDC.64 R8, c[0x0][0x388] ;  /* 0x0000e200ff087b82 */ /* 0x000e260000000a00 */
[----:B-1----:R-:W-:-:S06]  /*0240*/  IMAD.WIDE R14, R17, 0x4, R14 ;  /* 0x00000004110e7825 */ /* 0x002fcc00078e020e */
[----:B------:R-:W3:Y:S01]  /*0250*/  LDG.E.CONSTANT R14, desc[UR4][R14.64] ;  /* 0x000000040e0e7981 */ /* 0x000ee2000c1e9900 */
[----:B------:R-:W-:Y:S01]  /*0260*/  IMAD R17, R17, -0x12193f, R12 ;  /* 0xffede6c111117824 */ /* 0x000fe200078e020c */
[----:B------:R-:W-:-:S04]  /*0270*/  MOV R16, R5 ;  /* 0x0000000500107202 */ /* 0x000fc80000000f00 */
[----:B---3--:R-:W-:Y:S01]  /*0280*/  IADD3 R18, PT, PT, R17, R14, RZ ;  /* 0x0000000e11127210 */ /* 0x008fe20007ffe0ff */
[----:B0-2---:R-:W-:-:S07]  /*0290*/  IMAD.MOV.U32 R17, RZ, RZ, RZ ;  /* 0x000000ffff117224 */ /* 0x005fce00078e00ff */
.L_x_27:
[----:B0-----:R-:W-:-:S04]  /*02a0*/  IMAD R15, R0, R7, R16 ;  /* 0x00000007000f7224 */ /* 0x001fc800078e0210 */
[----:B------:R-:W-:-:S06]  /*02b0*/  IMAD.WIDE R14, R15, 0x2, R8 ;  /* 0x000000020f0e7825 */ /* 0x000fcc00078e0208 */
[----:B------:R-:W2:Y:S01]  /*02c0*/  LDG.E R15, desc[UR4][R14.64] ;  /* 0x000000040e0f7981 */ /* 0x000ea2000c1e1900 */
[----:B------:R-:W-:Y:S01]  /*02d0*/  IMAD R13, R18, R7, R16 ;  /* 0x00000007120d7224 */ /* 0x000fe200078e0210 */
[----:B------:R-:W-:-:S03]  /*02e0*/  IADD3 R17, PT, PT, R17, UR6, RZ ;  /* 0x0000000611117c10 */ /* 0x000fc6000fffe0ff */
[----:B------:R-:W-:-:S04]  /*02f0*/  IMAD.WIDE R12, R13, 0x2, R10 ;  /* 0x000000020d0c7825 */ /* 0x000fc800078e020a */
[----:B------:R-:W-:-:S05]  /*0300*/  IMAD.IADD R16, R17, 0x1, R4 ;  /* 0x0000000111107824 */ /* 0x000fca00078e0204 */
[----:B------:R-:W-:-:S04]  /*0310*/  SHF.L.U32 R16, R16, 0x1, RZ ;  /* 0x0000000110107819 */ /* 0x000fc800000006ff */
[----:B------:R-:W-:Y:S01]  /*0320*/  ISETP.GE.AND P0, PT, R16, R7, PT ;  /* 0x000000071000720c */ /* 0x000fe20003f06270 */
[----:B--2---:R0:W-:-:S12]  /*0330*/  STG.E desc[UR4][R12.64], R15 ;  /* 0x0000000f0c007986 */ /* 0x0041d8000c101904 */
[----:B------:R-:W-:Y:S05]  /*0340*/  @!P0 BRA `(.L_x_27) ;  /* 0xfffffffc00d48947 */ /* 0x000fea000383ffff */
.L_x_26:
[----:B------:R-:W-:Y:S05]  /*0350*/  BSYNC.RECONVERGENT B0 ;  /* 0x0000000000007941 */ /* 0x000fea0003800200 */
.L_x_25:
[----:B------:R-:W-:-:S04]  /*0360*/  IADD3 R9, PT, PT, R6, R3, RZ ;  /* 0x0000000306097210 */ /* 0x000fc80007ffe0ff */
[----:B------:R-:W-:-:S13]  /*0370*/  ISETP.GE.AND P0, PT, R9, R2, PT ;  /* 0x000000020900720c */ /* 0x000fda0003f06270 */
[----:B------:R-:W-:Y:S05]  /*0380*/  @!P0 BRA `(.L_x_28) ;  /* 0xfffffffc00748947 */ /* 0x000fea000383ffff */
[----:B------:R-:W-:Y:S05]  /*0390*/  EXIT ;  /* 0x000000000000794d */ /* 0x000fea0003800000 */
.L_x_29:
        /* <DEDUP_REMOVED lines=14> */
.L_x_59:


//--------------------- .text._Z33gather_all_input_major_csr_half_4iiP6__halfPKiS2_S2_S0_ --------------------------
	.section	.text._Z33gather_all_input_major_csr_half_4iiP6__halfPKiS2_S2_S0_,"ax",@progbits
	.align	128
        .global         _Z33gather_all_input_major_csr_half_4iiP6__halfPKiS2_S2_S0_
        .type           _Z33gather_all_input_major_csr_half_4iiP6__halfPKiS2_S2_S0_,@function
        .size           _Z33gather_all_input_major_csr_half_4iiP6__halfPKiS2_S2_S0_,(.L_x_60 - _Z33gather_all_input_major_csr_half_4iiP6__halfPKiS2_S2_S0_)
        .other          _Z33gather_all_input_major_csr_half_4iiP6__halfPKiS2_S2_S0_,@"STO_CUDA_ENTRY STV_DEFAULT"
_Z33gather_all_input_major_csr_half_4iiP6__halfPKiS2_S2_S0_:
.text._Z33gather_all_input_major_csr_half_4iiP6__halfPKiS2_S2_S0_:
        /* <DEDUP_REMOVED lines=22> */
.L_x_33:
        /* <DEDUP_REMOVED lines=20> */
.L_x_32:
[----:B0-----:R-:W-:-:S04]  /*02a0*/  IMAD R13, R0, R7, R16 ;  /* 0x00000007000d7224 */ /* 0x001fc800078e0210 */
[----:B------:R-:W-:-:S06]  /*02b0*/  IMAD.WIDE R12, R13, 0x2, R10 ;  /* 0x000000020d0c7825 */ /* 0x000fcc00078e020a */
[----:B------:R-:W2:Y:S01]  /*02c0*/  LDG.E.64 R12, desc[UR4][R12.64] ;  /* 0x000000040c0c7981 */ /* 0x000ea2000c1e1b00 */
[----:B------:R-:W-:Y:S01]  /*02d0*/  IMAD R15, R18, R7, R16 ;  /* 0x00000007120f7224 */ /* 0x000fe200078e0210 */
[----:B------:R-:W-:-:S03]  /*02e0*/  IADD3 R17, PT, PT, R17, UR6, RZ ;  /* 0x0000000611117c10 */ /* 0x000fc6000fffe0ff */
[----:B------:R-:W-:-:S04]  /*02f0*/  IMAD.WIDE R14, R15, 0x2, R8 ;  /* 0x000000020f0e7825 */ /* 0x000fc800078e0208 */
[----:B------:R-:W-:-:S05]  /*0300*/  IMAD.IADD R16, R17, 0x1, R4 ;  /* 0x0000000111107824 */ /* 0x000fca00078e0204 */
[----:B------:R-:W-:-:S04]  /*0310*/  SHF.L.U32 R16, R16, 0x2, RZ ;  /* 0x0000000210107819 */ /* 0x000fc800000006ff */
[----:B------:R-:W-:Y:S01]  /*0320*/  ISETP.GE.AND P0, PT, R16, R7, PT ;  /* 0x000000071000720c */ /* 0x000fe20003f06270 */
[----:B--2---:R0:W-:-:S12]  /*0330*/  STG.E.64 desc[UR4][R14.64], R12 ;  /* 0x0000000c0e007986 */ /* 0x0041d8000c101b04 */
[----:B------:R-:W-:Y:S05]  /*0340*/  @!P0 BRA `(.L_x_32) ;  /* 0xfffffffc00d48947 */ /* 0x000fea000383ffff */
.L_x_31:
[----:B------:R-:W-:Y:S05]  /*0350*/  BSYNC.RECONVERGENT B0 ;  /* 0x0000000000007941 */ /* 0x000fea0003800200 */
.L_x_30:
[----:B------:R-:W-:-:S04]  /*0360*/  IADD3 R9, PT, PT, R6, R3, RZ ;  /* 0x0000000306097210 */ /* 0x000fc80007ffe0ff */
[----:B------:R-:W-:-:S13]  /*0370*/  ISETP.GE.AND P0, PT, R9, R2, PT ;  /* 0x000000020900720c */ /* 0x000fda0003f06270 */
[----:B------:R-:W-:Y:S05]  /*0380*/  @!P0 BRA `(.L_x_33) ;  /* 0xfffffffc00748947 */ /* 0x000fea000383ffff */
[----:B------:R-:W-:Y:S05]  /*0390*/  EXIT ;  /* 0x000000000000794d */ /* 0x000fea0003800000 */
.L_x_34:
        /* <DEDUP_REMOVED lines=14> */
.L_x_60:


//--------------------- .text._Z33gather_all_input_major_csr_half_8iiP6__halfPKiS2_S2_S0_ --------------------------
	.section	.text._Z33gather_all_input_major_csr_half_8iiP6__halfPKiS2_S2_S0_,"ax",@progbits
	.align	128
        .global         _Z33gather_all_input_major_csr_half_8iiP6__halfPKiS2_S2_S0_
        .type           _Z33gather_all_input_major_csr_half_8iiP6__halfPKiS2_S2_S0_,@function
        .size           _Z33gather_all_input_major_csr_half_8iiP6__halfPKiS2_S2_S0_,(.L_x_61 - _Z33gather_all_input_major_csr_half_8iiP6__halfPKiS2_S2_S0_)
        .other          _Z33gather_all_input_major_csr_half_8iiP6__halfPKiS2_S2_S0_,@"STO_CUDA_ENTRY STV_DEFAULT"
_Z33gather_all_input_major_csr_half_8iiP6__halfPKiS2_S2_S0_:
.text._Z33gather_all_input_major_csr_half_8iiP6__halfPKiS2_S2_S0_:
        /* <DEDUP_REMOVED lines=20> */
[----:B012---:R-:W-:-:S07]  /*0140*/  SHF.L.U32 R9, R2, 0x3, RZ ;  /* 0x0000000302097819 */ /* 0x007fce00000006ff */
.L_x_38:
[----:B------:R-:W0:Y:S01]  /*0150*/  LDC R11, c[0x0][0x384] ;  /* 0x0000e100ff0b7b82 */ /* 0x000e220000000800 */
[----:B------:R-:W-:Y:S01]  /*0160*/  BSSY.RECONVERGENT B0, `(.L_x_35) ;  /* 0x000001e000007945 */ /* 0x000fe20003800200 */
[----:B------:R-:W-:Y:S01]  /*0170*/  VIADD R10, R10, UR7 ;  /* 0x000000070a0a7c36 */ /* 0x000fe20008000000 */
[----:B0-----:R-:W-:-:S13]  /*0180*/  ISETP.GE.AND P0, PT, R9, R11, PT ;  /* 0x0000000b0900720c */ /* 0x001fda0003f06270 */
[----:B------:R-:W-:Y:S05]  /*0190*/  @P0 BRA `(.L_x_36) ;  /* 0x0000000000680947 */ /* 0x000fea0003800000 */
[----:B------:R-:W0:Y:S08]  /*01a0*/  LDC.64 R4, c[0x0][0x3a0] ;  /* 0x0000e800ff047b82 */ /* 0x000e300000000a00 */
[----:B------:R-:W1:Y:S01]  /*01b0*/  LDC.64 R14, c[0x0][0x3a8] ;  /* 0x0000ea00ff0e7b82 */ /* 0x000e620000000a00 */
[----:B0-----:R-:W-:-:S07]  /*01c0*/  IMAD.WIDE R4, R7, 0x4, R4 ;  /* 0x0000000407047825 */ /* 0x001fce00078e0204 */
[----:B------:R-:W0:Y:S01]  /*01d0*/  LDC.64 R6, c[0x0][0x390] ;  /* 0x0000e400ff067b82 */ /* 0x000e220000000a00 */
[----:B------:R-:W2:Y:S02]  /*01e0*/  LDG.E.CONSTANT R4, desc[UR4][R4.64] ;  /* 0x0000000404047981 */ /* 0x000ea4000c1e9900 */
[----:B--2---:R-:W-:-:S05]  /*01f0*/  IMAD.HI R12, R4, 0x71286681, RZ ;  /* 0x71286681040c7827 */ /* 0x004fca00078e02ff */
[----:B------:R-:W-:-:S04]  /*0200*/  SHF.R.U32.HI R13, RZ, 0x1f, R12 ;  /* 0x0000001fff0d7819 */ /* 0x000fc8000001160c */
[----:B------:R-:W-:Y:S02]  /*0210*/  LEA.HI.SX32 R17, R12, R13, 0xd ;  /* 0x0000000d0c117211 */ /* 0x000fe400078f6aff */
[----:B------:R-:W2:Y:S03]  /*0220*/  LDC.64 R12, c[0x0][0x388] ;  /* 0x0000e200ff0c7b82 */ /* 0x000ea60000000a00 */
[----:B0-----:R-:W-:-:S06]  /*0230*/  IMAD.WIDE R6, R17, 0x4, R6 ;  /* 0x0000000411067825 */ /* 0x001fcc00078e0206 */
[----:B------:R-:W3:Y:S01]  /*0240*/  LDG.E.CONSTANT R6, desc[UR4][R6.64] ;  /* 0x0000000406067981 */ /* 0x000ee2000c1e9900 */
[----:B------:R-:W-:Y:S01]  /*0250*/  IMAD R17, R17, -0x12193f, R4 ;  /* 0xffede6c111117824 */ /* 0x000fe200078e0204 */
[----:B------:R-:W-:Y:S01]  /*0260*/  MOV R18, R9 ;  /* 0x0000000900127202 */ /* 0x000fe20000000f00 */
[----:B------:R-:W-:-:S03]  /*0270*/  IMAD.MOV.U32 R19, RZ, RZ, RZ ;  /* 0x000000ffff137224 */ /* 0x000fc600078e00ff */
[----:B-123--:R-:W-:-:S07]  /*0280*/  IADD3 R20, PT, PT, R17, R6, RZ ;  /* 0x0000000611147210 */ /* 0x00efce0007ffe0ff */
.L_x_37:
[----:B0-----:R-:W-:-:S04]  /*0290*/  IMAD R5, R0, R11, R18 ;  /* 0x0000000b00057224 */ /* 0x001fc800078e0212 */
[----:B------:R-:W-:-:S06]  /*02a0*/  IMAD.WIDE R4, R5, 0x2, R12 ;  /* 0x0000000205047825 */ /* 0x000fcc00078e020c */
[----:B------:R-:W2:Y:S01]  /*02b0*/  LDG.E.128 R4, desc[UR4][R4.64] ;  /* 0x0000000404047981 */ /* 0x000ea2000c1e1d00 */
[----:B------:R-:W-:Y:S01]  /*02c0*/  IMAD R17, R20, R11, R18 ;  /* 0x0000000b14117224 */ /* 0x000fe200078e0212 */
[----:B------:R-:W-:-:S03]  /*02d0*/  IADD3 R19, PT, PT, R19, UR6, RZ ;  /* 0x0000000613137c10 */ /* 0x000fc6000fffe0ff */
[----:B------:R-:W-:-:S04]  /*02e0*/  IMAD.WIDE R16, R17, 0x2, R14 ;  /* 0x0000000211107825 */ /* 0x000fc800078e020e */
[----:B------:R-:W-:-:S05]  /*02f0*/  IMAD.IADD R18, R19, 0x1, R2 ;  /* 0x0000000113127824 */ /* 0x000fca00078e0202 */
[----:B------:R-:W-:-:S04]  /*0300*/  SHF.L.U32 R18, R18, 0x3, RZ ;  /* 0x0000000312127819 */ /* 0x000fc800000006ff */
[----:B------:R-:W-:Y:S01]  /*0310*/  ISETP.GE.AND P0, PT, R18, R11, PT ;  /* 0x0000000b1200720c */ /* 0x000fe20003f06270 */
[----:B--2---:R0:W-:-:S12]  /*0320*/  STG.E.128 desc[UR4][R16.64], R4 ;  /* 0x0000000410007986 */ /* 0x0041d8000c101d04 */
[----:B------:R-:W-:Y:S05]  /*0330*/  @!P0 BRA `(.L_x_37) ;  /* 0xfffffffc00d48947 */ /* 0x000fea000383ffff */
.L_x_36:
[----:B------:R-:W-:Y:S05]  /*0340*/  BSYNC.RECONVERGENT B0 ;  /* 0x0000000000007941 */ /* 0x000fea0003800200 */
.L_x_35:
[----:B0-----:R-:W-:-:S04]  /*0350*/  IADD3 R7, PT, PT, R10, R3, RZ ;  /* 0x000000030a077210 */ /* 0x001fc80007ffe0ff */
[----:B------:R-:W-:-:S13]  /*0360*/  ISETP.GE.AND P0, PT, R7, R8, PT ;  /* 0x000000080700720c */ /* 0x000fda0003f06270 */
[----:B------:R-:W-:Y:S05]  /*0370*/  @!P0 BRA `(.L_x_38) ;  /* 0xfffffffc00748947 */ /* 0x000fea000383ffff */
[----:B------:R-:W-:Y:S05]  /*0380*/  EXIT ;  /* 0x000000000000794d */ /* 0x000fea0003800000 */
.L_x_39:
        /* <DEDUP_REMOVED lines=15> */
.L_x_61:


//--------------------- .text._Z42gather_all_input_major_csr_float_2aligned4iiPfPKiS1_S1_S_ --------------------------
	.section	.text._Z42gather_all_input_major_csr_float_2aligned4iiPfPKiS1_S1_S_,"ax",@progbits
	.align	128
        .global         _Z42gather_all_input_major_csr_float_2aligned4iiPfPKiS1_S1_S_
        .type           _Z42gather_all_input_major_csr_float_2aligned4iiPfPKiS1_S1_S_,@function
        .size           _Z42gather_all_input_major_csr_float_2aligned4iiPfPKiS1_S1_S_,(.L_x_62 - _Z42gather_all_input_major_csr_float_2aligned4iiPfPKiS1_S1_S_)
        .other          _Z42gather_all_input_major_csr_float_2aligned4iiPfPKiS1_S1_S_,@"STO_CUDA_ENTRY STV_DEFAULT"
_Z42gather_all_input_major_csr_float_2aligned4iiPfPKiS1_S1_S_:
.text._Z42gather_all_input_major_csr_float_2aligned4iiPfPKiS1_S1_S_:
        /* <DEDUP_REMOVED lines=27> */
.L_x_43:
        /* <DEDUP_REMOVED lines=14> */
[----:B------:R-:W-:Y:S01]  /*0290*/  IMAD R7, R7, -0x12193f, R10 ;  /* 0xffede6c107077824 */ /* 0x000fe200078e020a */
[----:B------:R-:W-:-:S04]  /*02a0*/  MOV R17, R5 ;  /* 0x0000000500117202 */ /* 0x000fc80000000f00 */
[----:B--2---:R-:W-:Y:S01]  /*02b0*/  IADD3 R14, PT, PT, R7, R12, RZ ;  /* 0x0000000c070e7210 */ /* 0x004fe20007ffe0ff */
[----:B------:R-:W-:-:S04]  /*02c0*/  IMAD.MOV.U32 R7, RZ, RZ, RZ ;  /* 0x000000ffff077224 */ /* 0x000fc800078e00ff */
[----:B0-----:R-:W-:-:S07]  /*02d0*/  IMAD R16, R14, UR5, RZ ;  /* 0x000000050e107c24 */ /* 0x001fce000f8e02ff */
.L_x_42:
[----:B------:R-:W-:Y:S02]  /*02e0*/  ISETP.GE.AND P0, PT, R17, UR10, PT ;  /* 0x0000000a11007c0c */ /* 0x000fe4000bf06270 */
[----:B0-----:R-:W-:-:S11]  /*02f0*/  CS2R R10, SRZ ;  /* 0x00000000000a7805 */ /* 0x001fd6000001ff00 */
[----:B------:R-:W0:Y:S01]  /*0300*/  @!P0 LDC.64 R12, c[0x0][0x388] ;  /* 0x0000e200ff0c8b82 */ /* 0x000e220000000a00 */
[----:B------:R-:W-:-:S04]  /*0310*/  @!P0 IMAD R15, R0, UR10, R17 ;  /* 0x0000000a000f8c24 */ /* 0x000fc8000f8e0211 */
[----:B0-----:R-:W-:-:S05]  /*0320*/  @!P0 IMAD.WIDE R12, R15, 0x4, R12 ;  /* 0x000000040f0c8825 */ /* 0x001fca00078e020c */
[----:B------:R-:W2:Y:S01]  /*0330*/  @!P0 LDG.E.64 R10, desc[UR6][R12.64] ;  /* 0x000000060c0a8981 */ /* 0x000ea2000c1e1b00 */
[----:B------:R-:W-:Y:S01]  /*0340*/  IMAD.IADD R15, R16, 0x1, R17 ;  /* 0x00000001100f7824 */ /* 0x000fe200078e0211 */
[----:B------:R-:W-:-:S03]  /*0350*/  IADD3 R7, PT, PT, R7, UR8, RZ ;  /* 0x0000000807077c10 */ /* 0x000fc6000fffe0ff */
[----:B------:R-:W-:-:S04]  /*0360*/  IMAD.WIDE R14, R15, 0x4, R8 ;  /* 0x000000040f0e7825 */ /* 0x000fc800078e0208 */
[----:B------:R-:W-:-:S05]  /*0370*/  IMAD.IADD R17, R7, 0x1, R4 ;  /* 0x0000000107117824 */ /* 0x000fca00078e0204 */
[----:B------:R-:W-:-:S04]  /*0380*/  SHF.L.U32 R17, R17, 0x1, RZ ;  /* 0x0000000111117819 */ /* 0x000fc800000006ff */
[----:B------:R-:W-:Y:S01]  /*0390*/  ISETP.GE.AND P0, PT, R17, UR5, PT ;  /* 0x0000000511007c0c */ /* 0x000fe2000bf06270 */
[----:B--2---:R0:W-:-:S12]  /*03a0*/  STG.E.64 desc[UR6][R14.64], R10 ;  /* 0x0000000a0e007986 */ /* 0x0041d8000c101b06 */
[----:B------:R-:W-:Y:S05]  /*03b0*/  @!P0 BRA `(.L_x_42) ;  /* 0xfffffffc00c88947 */ /* 0x000fea000383ffff */
.L_x_41:
[----:B------:R-:W-:Y:S05]  /*03c0*/  BSYNC.RECONVERGENT B0 ;  /* 0x0000000000007941 */ /* 0x000fea0003800200 */
.L_x_40:
[----:B------:R-:W-:-:S05]  /*03d0*/  IMAD.IADD R7, R6, 0x1, R3 ;  /* 0x0000000106077824 */ /* 0x000fca00078e0203 */
[----:B------:R-:W-:-:S13]  /*03e0*/  ISETP.GE.AND P0, PT, R7, R2, PT ;  /* 0x000000020700720c */ /* 0x000fda0003f06270 */
[----:B------:R-:W-:Y:S05]  /*03f0*/  @!P0 BRA `(.L_x_43) ;  /* 0xfffffffc006c8947 */ /* 0x000fea000383ffff */
[----:B------:R-:W-:Y:S05]  /*0400*/  EXIT ;  /* 0x000000000000794d */ /* 0x000fea0003800000 */
.L_x_44:
        /* <DEDUP_REMOVED lines=15> */
.L_x_62:


//--------------------- .text._Z34gather_all_input_major_csr_float_2iiPfPKiS1_S1_S_ --------------------------
	.section	.text._Z34gather_all_input_major_csr_float_2iiPfPKiS1_S1_S_,"ax",@progbits
	.align	128
        .global         _Z34gather_all_input_major_csr_float_2iiPfPKiS1_S1_S_
        .type           _Z34gather_all_input_major_csr_float_2iiPfPKiS1_S1_S_,@function
        .size           _Z34gather_all_input_major_csr_float_2iiPfPKiS1_S1_S_,(.L_x_63 - _Z34gather_all_input_major_csr_float_2iiPfPKiS1_S1_S_)
        .other          _Z34gather_all_input_major_csr_float_2iiPfPKiS1_S1_S_,@"STO_CUDA_ENTRY STV_DEFAULT"
_Z34gather_all_input_major_csr_float_2iiPfPKiS1_S1_S_:
.text._Z34gather_all_input_major_csr_float_2iiPfPKiS1_S1_S_:
        /* <DEDUP_REMOVED lines=22> */
.L_x_48:
        /* <DEDUP_REMOVED lines=20> */
.L_x_47:
        /* <DEDUP_REMOVED lines=11> */
.L_x_46:
[----:B------:R-:W-:Y:S05]  /*0350*/  BSYNC.RECONVERGENT B0 ;  /* 0x0000000000007941 */ /* 0x000fea0003800200 */
.L_x_45:
[----:B------:R-:W-:-:S04]  /*0360*/  IADD3 R9, PT, PT, R6, R3, RZ ;  /* 0x0000000306097210 */ /* 0x000fc80007ffe0ff */
[----:B------:R-:W-:-:S13]  /*0370*/  ISETP.GE.AND P0, PT, R9, R2, PT ;  /* 0x000000020900720c */ /* 0x000fda0003f06270 */
[----:B------:R-:W-:Y:S05]  /*0380*/  @!P0 BRA `(.L_x_48) ;  /* 0xfffffffc00748947 */ /* 0x000fea000383ffff */
[----:B------:R-:W-:Y:S05]  /*0390*/  EXIT ;  /* 0x000000000000794d */ /* 0x000fea0003800000 */
.L_x_49:
        /* <DEDUP_REMOVED lines=14> */
.L_x_63:


//--------------------- .text._Z34gather_all_input_major_csr_float_4iiPfPKiS1_S1_S_ --------------------------
	.section	.text._Z34gather_all_input_major_csr_float_4iiPfPKiS1_S1_S_,"ax",@progbits
	.align	128
        .global         _Z34gather_all_input_major_csr_float_4iiPfPKiS1_S1_S_
        .type           _Z34gather_all_input_major_csr_float_4iiPfPKiS1_S1_S_,@function
        .size           _Z34gather_all_input_major_csr_float_4iiPfPKiS1_S1_S_,(.L_x_64 - _Z34gather_all_input_major_csr_float_4iiPfPKiS1_S1_S_)
        .other          _Z34gather_all_input_major_csr_float_4iiPfPKiS1_S1_S_,@"STO_CUDA_ENTRY STV_DEFAULT"
_Z34gather_all_input_major_csr_float_4iiPfPKiS1_S1_S_:
.text._Z34gather_all_input_major_csr_float_4iiPfPKiS1_S1_S_:
        /* <DEDUP_REMOVED lines=21> */
.L_x_53:
        /* <DEDUP_REMOVED lines=20> */
.L_x_52:
        /* <DEDUP_REMOVED lines=11> */
.L_x_51:
[----:B------:R-:W-:Y:S05]  /*0340*/  BSYNC.RECONVERGENT B0 ;  /* 0x0000000000007941 */ /* 0x000fea0003800200 */
.L_x_50:
[----:B0-----:R-:W-:-:S04]  /*0350*/  IADD3 R7, PT, PT, R10, R3, RZ ;  /* 0x000000030a077210 */ /* 0x001fc80007ffe0ff */
[----:B------:R-:W-:-:S13]  /*0360*/  ISETP.GE.AND P0, PT, R7, R8, PT ;  /* 0x000000080700720c */ /* 0x000fda0003f06270 */
[----:B------:R-:W-:Y:S05]  /*0370*/  @!P0 BRA `(.L_x_53) ;  /* 0xfffffffc00748947 */ /* 0x000fea000383ffff */
[----:B------:R-:W-:Y:S05]  /*0380*/  EXIT ;  /* 0x000000000000794d */ /* 0x000fea0003800000 */
.L_x_54:
        /* <DEDUP_REMOVED lines=15> */
.L_x_64:


//--------------------- .nv.shared.reserved.0     --------------------------
	.section	.nv.shared.reserved.0,"aw",@nobits
	.weak		__nv_reservedSMEM_offset_0_alias
	.size		__nv_reservedSMEM_offset_0_alias, 0, 64
	.other		__nv_reservedSMEM_offset_0_alias,@"STO_CUDA_RESERVED_SHARED STV_DEFAULT"
__nv_reservedSMEM_offset_0_alias:
	.zero		0
	.zero		64


//--------------------- .nv.constant0._Z33scatter_all_output_major_csr_halfiiP6__halfPKiS2_S2_S0_ --------------------------
	.section	.nv.constant0._Z33scatter_all_output_major_csr_halfiiP6__halfPKiS2_S2_S0_,"a",@progbits
	.sectionflags	@""
	.align	4
.nv.constant0._Z33scatter_all_output_major_csr_halfiiP6__halfPKiS2_S2_S0_:
	.zero		944


//--------------------- .nv.constant0._Z34scatter_all_output_major_csr_floatiiPfPKiS1_S1_S_ --------------------------
	.section	.nv.constant0._Z34scatter_all_output_major_csr_floatiiPfPKiS1_S1_S_,"a",@progbits
	.sectionflags	@""
	.align	4
.nv.constant0._Z34scatter_all_output_major_csr_floatiiPfPKiS1_S1_S_:
	.zero		944


//--------------------- .nv.constant0._Z33gather_all_input_major_csr_half_1iiP6__halfPKiS2_S2_S0_ --------------------------
	.section	.nv.constant0._Z33gather_all_input_major_csr_half_1iiP6__halfPKiS2_S2_S0_,"a",@progbits
	.sectionflags	@""
	.align	4
.nv.constant0._Z33gather_all_input_major_csr_half_1iiP6__halfPKiS2_S2_S0_:
	.zero		944


//--------------------- .nv.constant0._Z41gather_all_input_major_csr_half_2aligned8iiP6__halfPKiS2_S2_S0_ --------------------------
	.section	.nv.constant0._Z41gather_all_input_major_csr_half_2aligned8iiP6__halfPKiS2_S2_S0_,"a",@progbits
	.sectionflags	@""
	.align	4
.nv.constant0._Z41gather_all_input_major_csr_half_2aligned8iiP6__halfPKiS2_S2_S0_:
	.zero		944


//--------------------- .nv.constant0._Z33gather_all_input_major_csr_half_2iiP6__halfPKiS2_S2_S0_ --------------------------
	.section	.nv.constant0._Z33gather_all_input_major_csr_half_2iiP6__halfPKiS2_S2_S0_,"a",@progbits
	.sectionflags	@""
	.align	4
.nv.constant0._Z33gather_all_input_major_csr_half_2iiP6__halfPKiS2_S2_S0_:
	.zero		944


//--------------------- .nv.constant0._Z33gather_all_input_major_csr_half_4iiP6__halfPKiS2_S2_S0_ --------------------------
	.section	.nv.constant0._Z33gather_all_input_major_csr_half_4iiP6__halfPKiS2_S2_S0_,"a",@progbits
	.sectionflags	@""
	.align	4
.nv.constant0._Z33gather_all_input_major_csr_half_4iiP6__halfPKiS2_S2_S0_:
	.zero		944


//--------------------- .nv.constant0._Z33gather_all_input_major_csr_half_8iiP6__halfPKiS2_S2_S0_ --------------------------
	.section	.nv.constant0._Z33gather_all_input_major_csr_half_8iiP6__halfPKiS2_S2_S0_,"a",@progbits
	.sectionflags	@""
	.align	4
.nv.constant0._Z33gather_all_input_major_csr_half_8iiP6__halfPKiS2_S2_S0_:
	.zero		944


//--------------------- .nv.constant0._Z42gather_all_input_major_csr_float_2aligned4iiPfPKiS1_S1_S_ --------------------------
	.section	.nv.constant0._Z42gather_all_input_major_csr_float_2aligned4iiPfPKiS1_S1_S_,"a",@progbits
	.sectionflags	@""
	.align	4
.nv.constant0._Z42gather_all_input_major_csr_float_2aligned4iiPfPKiS1_S1_S_:
	.zero		944


//--------------------- .nv.constant0._Z34gather_all_input_major_csr_float_2iiPfPKiS1_S1_S_ --------------------------
	.section	.nv.constant0._Z34gather_all_input_major_csr_float_2iiPfPKiS1_S1_S_,"a",@progbits
	.sectionflags	@""
	.align	4
.nv.constant0._Z34gather_all_input_major_csr_float_2iiPfPKiS1_S1_S_:
	.zero		944


//--------------------- .nv.constant0._Z34gather_all_input_major_csr_float_4iiPfPKiS1_S1_S_ --------------------------
	.section	.nv.constant0._Z34gather_all_input_major_csr_float_4iiPfPKiS1_S1_S_,"a",@progbits
	.sectionflags	@""
	.align	4
.nv.constant0._Z34gather_all_input_major_csr_float_4iiPfPKiS1_S1_S_:
	.zero		944


//--------------------- SYMBOLS --------------------------

	.type		.nv.reservedSmem.offset0,@object
	.size		.nv.reservedSmem.offset0,0x4
